//
// Generated by NVIDIA NVVM Compiler
//
// Compiler Build ID: CL-36424714
// Cuda compilation tools, release 13.0, V13.0.88
// Based on NVVM 20.0.0
//

.version 9.0
.target sm_100
.address_size 64

	// .globl	_ZN8scan_gpu10local_scanI5SumOpLj4ELb0EEEvmPKNT_4DataEPS3_S6_

.visible .entry _ZN8scan_gpu10local_scanI5SumOpLj4ELb0EEEvmPKNT_4DataEPS3_S6_(
	.param .u64 _ZN8scan_gpu10local_scanI5SumOpLj4ELb0EEEvmPKNT_4DataEPS3_S6__param_0,
	.param .u64 .ptr .align 1 _ZN8scan_gpu10local_scanI5SumOpLj4ELb0EEEvmPKNT_4DataEPS3_S6__param_1,
	.param .u64 .ptr .align 1 _ZN8scan_gpu10local_scanI5SumOpLj4ELb0EEEvmPKNT_4DataEPS3_S6__param_2,
	.param .u64 .ptr .align 1 _ZN8scan_gpu10local_scanI5SumOpLj4ELb0EEEvmPKNT_4DataEPS3_S6__param_3
)
{
	.reg .pred 	%p<24>;
	.reg .b16 	%rs<56>;
	.reg .b32 	%r<189>;
	.reg .b64 	%rd<39>;

	ld.param.u64 	%rd15, [_ZN8scan_gpu10local_scanI5SumOpLj4ELb0EEEvmPKNT_4DataEPS3_S6__param_0];
	ld.param.u64 	%rd17, [_ZN8scan_gpu10local_scanI5SumOpLj4ELb0EEEvmPKNT_4DataEPS3_S6__param_3];
	mov.u32 	%r28, %nctaid.x;
	shr.u64 	%rd1, %rd15, 2;
	cvt.u64.u32 	%rd2, %r28;
	and.b64  	%rd18, %rd1, 4611686014132420608;
	setp.ne.s64 	%p1, %rd18, 0;
	@%p1 bra 	$L__BB0_2;
	cvt.u32.u64 	%r29, %rd2;
	cvt.u32.u64 	%r30, %rd1;
	div.u32 	%r31, %r30, %r29;
	cvt.u64.u32 	%rd37, %r31;
	bra.uni 	$L__BB0_3;
$L__BB0_2:
	div.u64 	%rd37, %rd1, %rd2;
$L__BB0_3:
	mov.u32 	%r33, %ntid.x;
	shr.u32 	%r34, %r33, 5;
	mov.u32 	%r35, %ctaid.x;
	mov.u32 	%r36, %tid.x;
	shr.u32 	%r37, %r36, 5;
	cvt.u32.u64 	%r38, %rd2;
	cvt.u32.u64 	%r39, %rd37;
	shl.b32 	%r40, %r39, 2;
	mul.lo.s32 	%r41, %r40, %r35;
	cvt.u64.u32 	%rd19, %r41;
	mul.lo.s32 	%r42, %r34, %r35;
	cvt.u64.u32 	%rd20, %r42;
	add.s32 	%r43, %r38, -1;
	setp.eq.s32 	%p2, %r35, %r43;
	mul.lo.s32 	%r44, %r40, %r38;
	cvt.u32.u64 	%r45, %rd15;
	sub.s32 	%r46, %r45, %r44;
	selp.b32 	%r47, %r46, 0, %p2;
	add.s32 	%r48, %r47, %r40;
	shr.u32 	%r49, %r48, 2;
	div.u32 	%r50, %r49, %r34;
	shl.b32 	%r51, %r50, 2;
	mul.lo.s32 	%r52, %r51, %r37;
	cvt.u64.u32 	%rd21, %r52;
	add.s64 	%rd6, %rd19, %rd21;
	cvt.u64.u32 	%rd22, %r37;
	add.s64 	%rd23, %rd20, %rd22;
	cvta.to.global.u64 	%rd24, %rd17;
	shl.b64 	%rd25, %rd23, 2;
	add.s64 	%rd7, %rd24, %rd25;
	add.s32 	%r53, %r34, -1;
	setp.eq.s32 	%p3, %r37, %r53;
	mul.lo.s32 	%r54, %r51, %r34;
	sub.s32 	%r55, %r48, %r54;
	selp.b32 	%r56, %r55, 0, %p3;
	add.s32 	%r1, %r56, %r51;
	shr.u32 	%r2, %r1, 7;
	mov.b16 	%rs44, 0;
	mov.b32 	%r180, 0;
	mov.u16 	%rs45, %rs44;
	mov.u16 	%rs46, %rs44;
	mov.u16 	%rs47, %rs44;
$L__BB0_4:
	ld.param.u64 	%rd36, [_ZN8scan_gpu10local_scanI5SumOpLj4ELb0EEEvmPKNT_4DataEPS3_S6__param_1];
	mov.u32 	%r57, %tid.x;
	and.b32  	%r58, %r57, 31;
	setp.eq.s32 	%p4, %r58, 0;
	shl.b32 	%r59, %r180, 7;
	cvt.u64.u32 	%rd26, %r59;
	add.s64 	%rd27, %rd6, %rd26;
	cvta.to.global.u64 	%rd28, %rd36;
	shl.b64 	%rd29, %rd27, 2;
	add.s64 	%rd8, %rd28, %rd29;
	max.u32 	%r60, %r2, 1;
	add.s32 	%r61, %r60, -1;
	setp.eq.s32 	%p5, %r180, %r61;
	sub.s32 	%r62, %r1, %r59;
	selp.b32 	%r4, %r62, 128, %p5;
	shr.u32 	%r63, %r4, 5;
	and.b32  	%r5, %r63, 134217724;
	mul.lo.s32 	%r64, %r5, %r58;
	add.s32 	%r6, %r64, %r5;
	selp.b16 	%rs50, %rs47, 0, %p4;
	selp.b16 	%rs49, %rs46, 0, %p4;
	selp.b16 	%rs48, %rs45, 0, %p4;
	selp.b16 	%rs55, %rs44, 0, %p4;
	shr.u32 	%r182, %r64, 2;
	shr.u32 	%r8, %r6, 2;
	setp.ge.u32 	%p6, %r182, %r8;
	@%p6 bra 	$L__BB0_8;
	sub.s32 	%r181, %r182, %r8;
$L__BB0_6:
	mul.wide.u32 	%rd30, %r182, 16;
	add.s64 	%rd9, %rd8, %rd30;
	ld.global.u8 	%rs27, [%rd9+1];
	ld.global.v2.u8 	{%rs28, %rs29}, [%rd9+2];
	ld.global.u8 	%rs30, [%rd9+5];
	ld.global.v2.u8 	{%rs31, %rs32}, [%rd9+6];
	ld.global.u8 	%rs33, [%rd9+9];
	ld.global.v2.u8 	{%rs34, %rs35}, [%rd9+10];
	ld.global.u8 	%rs36, [%rd9+13];
	ld.global.v2.u8 	{%rs37, %rs38}, [%rd9+14];
	cvt.u32.u16 	%r65, %rs50;
	shl.b32 	%r66, %r65, 24;
	cvt.u32.u16 	%r67, %rs49;
	shl.b32 	%r68, %r67, 16;
	and.b32  	%r69, %r68, 16711680;
	or.b32  	%r70, %r69, %r66;
	and.b16  	%rs39, %rs48, 255;
	mul.wide.u16 	%r71, %rs39, 256;
	or.b32  	%r72, %r70, %r71;
	cvt.u32.u16 	%r73, %rs29;
	shl.b32 	%r74, %r73, 24;
	cvt.u32.u16 	%r75, %rs28;
	shl.b32 	%r76, %r75, 16;
	mul.wide.u16 	%r77, %rs27, 256;
	or.b32  	%r78, %r76, %r77;
	or.b32  	%r79, %r78, %r74;
	add.s32 	%r80, %r72, %r79;
	cvt.u32.u16 	%r81, %rs32;
	shl.b32 	%r82, %r81, 24;
	cvt.u32.u16 	%r83, %rs31;
	shl.b32 	%r84, %r83, 16;
	mul.wide.u16 	%r85, %rs30, 256;
	or.b32  	%r86, %r84, %r85;
	or.b32  	%r87, %r86, %r82;
	add.s32 	%r88, %r80, %r87;
	cvt.u32.u16 	%r89, %rs35;
	shl.b32 	%r90, %r89, 24;
	cvt.u32.u16 	%r91, %rs34;
	shl.b32 	%r92, %r91, 16;
	mul.wide.u16 	%r93, %rs33, 256;
	or.b32  	%r94, %r92, %r93;
	or.b32  	%r95, %r94, %r90;
	add.s32 	%r96, %r88, %r95;
	cvt.u32.u16 	%r97, %rs38;
	shl.b32 	%r98, %r97, 24;
	cvt.u32.u16 	%r99, %rs37;
	shl.b32 	%r100, %r99, 16;
	mul.wide.u16 	%r101, %rs36, 256;
	or.b32  	%r102, %r100, %r101;
	or.b32  	%r103, %r102, %r98;
	add.s32 	%r104, %r96, %r103;
	shr.u32 	%r105, %r104, 8;
	cvt.u16.u32 	%rs48, %r105;
	{ .reg .b16 tmp; mov.b32 {tmp, %rs49}, %r104; }
	shr.u32 	%r106, %r104, 24;
	cvt.u16.u32 	%rs50, %r106;
	add.s32 	%r182, %r182, 1;
	add.s32 	%r181, %r181, 1;
	setp.ne.s32 	%p7, %r181, 0;
	@%p7 bra 	$L__BB0_6;
	ld.global.u8 	%rs55, [%rd9+12];
$L__BB0_8:
	mov.u32 	%r107, %tid.x;
	and.b32  	%r14, %r107, 31;
	setp.lt.u32 	%p8, %r14, 16;
	setp.lt.u32 	%p9, %r14, 8;
	setp.lt.u32 	%p10, %r14, 4;
	setp.lt.u32 	%p11, %r14, 2;
	setp.ne.s32 	%p12, %r14, 31;
	setp.eq.s32 	%p13, %r14, 0;
	bar.warp.sync 	-1;
	cvt.u32.u16 	%r108, %rs55;
	and.b32  	%r109, %r108, 255;
	cvt.u32.u16 	%r110, %rs50;
	shl.b32 	%r111, %r110, 24;
	cvt.u32.u16 	%r112, %rs49;
	shl.b32 	%r113, %r112, 16;
	and.b32  	%r114, %r113, 16711680;
	or.b32  	%r115, %r111, %r114;
	and.b16  	%rs40, %rs48, 255;
	mul.wide.u16 	%r116, %rs40, 256;
	or.b32  	%r117, %r115, %r116;
	or.b32  	%r118, %r117, %r109;
	shfl.sync.up.b32	%r119|%p14, %r118, 1, 0, -1;
	selp.b32 	%r120, 0, %r119, %p13;
	add.s32 	%r121, %r120, %r117;
	and.b32  	%r122, %r121, -256;
	or.b32  	%r123, %r122, %r109;
	shfl.sync.up.b32	%r124|%p15, %r123, 2, 0, -1;
	selp.b32 	%r125, 0, %r124, %p11;
	add.s32 	%r126, %r125, %r122;
	and.b32  	%r127, %r126, -256;
	or.b32  	%r128, %r127, %r109;
	shfl.sync.up.b32	%r129|%p16, %r128, 4, 0, -1;
	selp.b32 	%r130, 0, %r129, %p10;
	add.s32 	%r131, %r130, %r127;
	and.b32  	%r132, %r131, -256;
	or.b32  	%r133, %r132, %r109;
	shfl.sync.up.b32	%r134|%p17, %r133, 8, 0, -1;
	selp.b32 	%r135, 0, %r134, %p9;
	add.s32 	%r136, %r135, %r132;
	and.b32  	%r137, %r136, -256;
	or.b32  	%r138, %r137, %r109;
	shfl.sync.up.b32	%r139|%p18, %r138, 16, 0, -1;
	selp.b32 	%r140, 0, %r139, %p8;
	add.s32 	%r141, %r140, %r137;
	shr.u32 	%r183, %r141, 8;
	shr.u32 	%r184, %r141, 16;
	shr.u32 	%r185, %r141, 24;
	@%p12 bra 	$L__BB0_12;
	cvt.u64.u32 	%rd38, %r6;
	shl.b32 	%r142, %r5, 5;
	cvt.u64.u32 	%rd31, %r142;
	cvt.u64.u32 	%rd32, %r4;
	sub.s64 	%rd33, %rd32, %rd31;
	add.s64 	%rd11, %rd33, %rd38;
	setp.le.u64 	%p19, %rd11, %rd38;
	@%p19 bra 	$L__BB0_12;
$L__BB0_10:
	shl.b64 	%rd34, %rd38, 2;
	add.s64 	%rd13, %rd8, %rd34;
	ld.global.u8 	%rs41, [%rd13+1];
	ld.global.v2.u8 	{%rs42, %rs43}, [%rd13+2];
	shl.b32 	%r143, %r185, 24;
	shl.b32 	%r144, %r184, 16;
	and.b32  	%r145, %r144, 16711680;
	or.b32  	%r146, %r145, %r143;
	shl.b32 	%r147, %r183, 8;
	and.b32  	%r148, %r147, 65280;
	or.b32  	%r149, %r146, %r148;
	cvt.u32.u16 	%r150, %rs43;
	shl.b32 	%r151, %r150, 24;
	cvt.u32.u16 	%r152, %rs42;
	shl.b32 	%r153, %r152, 16;
	mul.wide.u16 	%r154, %rs41, 256;
	or.b32  	%r155, %r153, %r154;
	or.b32  	%r156, %r155, %r151;
	add.s32 	%r157, %r149, %r156;
	shr.u32 	%r183, %r157, 8;
	shr.u32 	%r184, %r157, 16;
	shr.u32 	%r185, %r157, 24;
	add.s64 	%rd35, %rd38, 1;
	and.b64  	%rd38, %rd35, 4294967295;
	setp.gt.u64 	%p20, %rd11, %rd38;
	@%p20 bra 	$L__BB0_10;
	ld.global.u8 	%rs55, [%rd13];
$L__BB0_12:
	bar.warp.sync 	-1;
	shl.b32 	%r158, %r185, 24;
	shl.b32 	%r159, %r184, 16;
	and.b32  	%r160, %r159, 16711680;
	or.b32  	%r161, %r160, %r158;
	shl.b32 	%r162, %r183, 8;
	and.b32  	%r163, %r162, 65280;
	or.b32  	%r164, %r161, %r163;
	cvt.u32.u16 	%r165, %rs55;
	and.b32  	%r166, %r165, 255;
	or.b32  	%r167, %r164, %r166;
	sub.s32 	%r169, 31, %r107;
	shfl.sync.down.b32	%r170|%p21, %r167, %r169, 31, -1;
	cvt.u16.u32 	%rs44, %r170;
	shr.u32 	%r171, %r170, 8;
	cvt.u16.u32 	%rs45, %r171;
	{ .reg .b16 tmp; mov.b32 {tmp, %rs46}, %r170; }
	shr.u32 	%r172, %r170, 24;
	cvt.u16.u32 	%rs47, %r172;
	add.s32 	%r180, %r180, 1;
	setp.gt.u32 	%p22, %r2, %r180;
	@%p22 bra 	$L__BB0_4;
	setp.ne.s32 	%p23, %r14, 31;
	@%p23 bra 	$L__BB0_15;
	cvt.u32.u16 	%r173, %rs47;
	cvt.u32.u16 	%r174, %rs46;
	prmt.b32 	%r175, %r174, %r173, 0x3340U;
	cvt.u32.u16 	%r176, %rs45;
	cvt.u32.u16 	%r177, %rs44;
	prmt.b32 	%r178, %r177, %r176, 0x3340U;
	prmt.b32 	%r179, %r178, %r175, 0x5410U;
	st.global.u32 	[%rd7], %r179;
$L__BB0_15:
	ret;

}
	// .globl	_ZN8scan_gpu17hierarchical_scanI5SumOpLj4EEEvmPKNT_4DataEPS3_
.visible .entry _ZN8scan_gpu17hierarchical_scanI5SumOpLj4EEEvmPKNT_4DataEPS3_(
	.param .u64 _ZN8scan_gpu17hierarchical_scanI5SumOpLj4EEEvmPKNT_4DataEPS3__param_0,
	.param .u64 .ptr .align 1 _ZN8scan_gpu17hierarchical_scanI5SumOpLj4EEEvmPKNT_4DataEPS3__param_1,
	.param .u64 .ptr .align 1 _ZN8scan_gpu17hierarchical_scanI5SumOpLj4EEEvmPKNT_4DataEPS3__param_2
)
{
	.reg .pred 	%p<19>;
	.reg .b16 	%rs<59>;
	.reg .b32 	%r<216>;
	.reg .b64 	%rd<39>;

	ld.param.u64 	%rd15, [_ZN8scan_gpu17hierarchical_scanI5SumOpLj4EEEvmPKNT_4DataEPS3__param_0];
	ld.param.u64 	%rd17, [_ZN8scan_gpu17hierarchical_scanI5SumOpLj4EEEvmPKNT_4DataEPS3__param_1];
	cvta.to.global.u64 	%rd1, %rd17;
	mov.u32 	%r30, %tid.x;
	and.b32  	%r1, %r30, 31;
	shr.u64 	%rd18, %rd15, 5;
	cvt.u32.u64 	%r31, %rd18;
	and.b32  	%r2, %r31, -4;
	mul.lo.s32 	%r3, %r2, %r1;
	add.s32 	%r215, %r3, %r2;
	shr.u32 	%r5, %r3, 2;
	shr.u32 	%r6, %r215, 2;
	setp.ge.u32 	%p1, %r5, %r6;
	mov.b32 	%r209, 0;
	mov.u32 	%r211, %r209;
	mov.u32 	%r212, %r209;
	mov.u32 	%r213, %r209;
	@%p1 bra 	$L__BB1_4;
	sub.s32 	%r206, %r5, %r6;
	cvt.u64.u32 	%rd19, %r3;
	shl.b64 	%rd20, %rd19, 2;
	and.b64  	%rd21, %rd20, 17179869168;
	add.s64 	%rd22, %rd21, %rd1;
	add.s64 	%rd35, %rd22, 5;
	mov.b32 	%r207, 0;
	mov.u32 	%r208, %r207;
	mov.u32 	%r209, %r207;
$L__BB1_2:
	ld.global.u8 	%rs22, [%rd35+-4];
	ld.global.v2.u8 	{%rs23, %rs24}, [%rd35+-3];
	ld.global.u8 	%rs25, [%rd35];
	ld.global.v2.u8 	{%rs26, %rs27}, [%rd35+1];
	ld.global.u8 	%rs28, [%rd35+4];
	ld.global.v2.u8 	{%rs29, %rs30}, [%rd35+5];
	ld.global.u8 	%rs31, [%rd35+8];
	ld.global.v2.u8 	{%rs32, %rs33}, [%rd35+9];
	and.b32  	%r33, %r208, 16711680;
	add.s32 	%r34, %r33, %r209;
	and.b32  	%r35, %r207, 65280;
	add.s32 	%r36, %r34, %r35;
	cvt.u32.u16 	%r37, %rs24;
	shl.b32 	%r38, %r37, 24;
	cvt.u32.u16 	%r39, %rs23;
	shl.b32 	%r40, %r39, 16;
	mul.wide.u16 	%r41, %rs22, 256;
	or.b32  	%r42, %r40, %r41;
	or.b32  	%r43, %r42, %r38;
	add.s32 	%r44, %r36, %r43;
	and.b32  	%r45, %r44, -256;
	cvt.u32.u16 	%r46, %rs27;
	shl.b32 	%r47, %r46, 24;
	cvt.u32.u16 	%r48, %rs26;
	shl.b32 	%r49, %r48, 16;
	mul.wide.u16 	%r50, %rs25, 256;
	or.b32  	%r51, %r49, %r50;
	or.b32  	%r52, %r51, %r47;
	add.s32 	%r53, %r45, %r52;
	cvt.u32.u16 	%r54, %rs30;
	shl.b32 	%r55, %r54, 24;
	cvt.u32.u16 	%r56, %rs29;
	shl.b32 	%r57, %r56, 16;
	mul.wide.u16 	%r58, %rs28, 256;
	or.b32  	%r59, %r57, %r58;
	or.b32  	%r60, %r59, %r55;
	add.s32 	%r61, %r53, %r60;
	cvt.u32.u16 	%r62, %rs33;
	shl.b32 	%r63, %r62, 24;
	cvt.u32.u16 	%r64, %rs32;
	shl.b32 	%r65, %r64, 16;
	mul.wide.u16 	%r66, %rs31, 256;
	or.b32  	%r67, %r65, %r66;
	or.b32  	%r68, %r67, %r63;
	add.s32 	%r207, %r61, %r68;
	and.b32  	%r208, %r207, -65536;
	and.b32  	%r209, %r207, -16777216;
	add.s32 	%r206, %r206, 1;
	setp.eq.s32 	%p2, %r206, 0;
	add.s64 	%rd35, %rd35, 16;
	@%p2 bra 	$L__BB1_3;
	bra.uni 	$L__BB1_2;
$L__BB1_3:
	ld.global.u8 	%r213, [%rd35+-9];
	and.b32  	%r211, %r207, 16711680;
	and.b32  	%r212, %r207, 65280;
$L__BB1_4:
	bar.warp.sync 	-1;
	add.s32 	%r69, %r209, %r211;
	add.s32 	%r70, %r69, %r212;
	or.b32  	%r71, %r70, %r213;
	shfl.sync.up.b32	%r72|%p3, %r71, 1, 0, -1;
	setp.eq.s32 	%p4, %r1, 0;
	selp.b32 	%r73, 0, %r72, %p4;
	add.s32 	%r74, %r73, %r70;
	and.b32  	%r75, %r74, -256;
	or.b32  	%r76, %r75, %r213;
	shfl.sync.up.b32	%r77|%p5, %r76, 2, 0, -1;
	setp.lt.u32 	%p6, %r1, 2;
	selp.b32 	%r78, 0, %r77, %p6;
	add.s32 	%r79, %r78, %r75;
	and.b32  	%r80, %r79, -256;
	or.b32  	%r81, %r80, %r213;
	shfl.sync.up.b32	%r82|%p7, %r81, 4, 0, -1;
	setp.lt.u32 	%p8, %r1, 4;
	selp.b32 	%r83, 0, %r82, %p8;
	add.s32 	%r84, %r83, %r80;
	and.b32  	%r85, %r84, -256;
	or.b32  	%r86, %r85, %r213;
	shfl.sync.up.b32	%r87|%p9, %r86, 8, 0, -1;
	setp.lt.u32 	%p10, %r1, 8;
	selp.b32 	%r88, 0, %r87, %p10;
	add.s32 	%r89, %r88, %r85;
	and.b32  	%r90, %r89, -256;
	or.b32  	%r91, %r90, %r213;
	shfl.sync.up.b32	%r92|%p11, %r91, 16, 0, -1;
	setp.lt.u32 	%p12, %r1, 16;
	selp.b32 	%r93, 0, %r92, %p12;
	add.s32 	%r94, %r93, %r90;
	and.b32  	%r95, %r94, -256;
	or.b32  	%r96, %r95, %r213;
	shfl.sync.up.b32	%r23|%p13, %r96, 1, 0, -1;
	mov.b16 	%rs55, 0;
	mov.u16 	%rs54, %rs55;
	mov.u16 	%rs53, %rs55;
	@%p4 bra 	$L__BB1_6;
	shr.u32 	%r97, %r23, 24;
	cvt.u16.u32 	%rs55, %r97;
	{ .reg .b16 tmp; mov.b32 {tmp, %rs54}, %r23; }
	shr.u32 	%r98, %r23, 8;
	cvt.u16.u32 	%rs53, %r98;
$L__BB1_6:
	setp.ge.u32 	%p14, %r5, %r6;
	@%p14 bra 	$L__BB1_9;
	ld.param.u64 	%rd33, [_ZN8scan_gpu17hierarchical_scanI5SumOpLj4EEEvmPKNT_4DataEPS3__param_2];
	sub.s32 	%r214, %r5, %r6;
	cvt.u64.u32 	%rd23, %r3;
	shl.b64 	%rd24, %rd23, 2;
	and.b64  	%rd25, %rd24, 17179869168;
	cvta.to.global.u64 	%rd26, %rd33;
	add.s64 	%rd37, %rd26, %rd25;
	add.s64 	%rd36, %rd1, %rd25;
$L__BB1_8:
	ld.global.v4.b32 	{%r99, %r100, %r101, %r102}, [%rd36];
	bfe.u32 	%r103, %r102, 0, 8;
	bfe.u32 	%r104, %r101, 0, 8;
	bfe.u32 	%r105, %r100, 0, 8;
	bfe.u32 	%r106, %r99, 0, 8;
	bfe.u32 	%r107, %r102, 8, 8;
	cvt.u16.u32 	%rs35, %r107;
	bfe.u32 	%r108, %r102, 16, 8;
	bfe.u32 	%r109, %r102, 24, 8;
	bfe.u32 	%r110, %r101, 8, 8;
	cvt.u16.u32 	%rs36, %r110;
	bfe.u32 	%r111, %r101, 16, 8;
	bfe.u32 	%r112, %r101, 24, 8;
	bfe.u32 	%r113, %r100, 8, 8;
	cvt.u16.u32 	%rs37, %r113;
	bfe.u32 	%r114, %r100, 16, 8;
	bfe.u32 	%r115, %r100, 24, 8;
	bfe.u32 	%r116, %r99, 8, 8;
	cvt.u16.u32 	%rs38, %r116;
	bfe.u32 	%r117, %r99, 16, 8;
	bfe.u32 	%r118, %r99, 24, 8;
	cvt.u32.u16 	%r119, %rs55;
	shl.b32 	%r120, %r119, 24;
	cvt.u32.u16 	%r121, %rs54;
	shl.b32 	%r122, %r121, 16;
	and.b32  	%r123, %r122, 16711680;
	and.b16  	%rs39, %rs53, 255;
	mul.wide.u16 	%r124, %rs39, 256;
	shl.b32 	%r125, %r118, 24;
	shl.b32 	%r126, %r117, 16;
	and.b32  	%r127, %r126, 16711680;
	and.b16  	%rs40, %rs38, 255;
	mul.wide.u16 	%r128, %rs40, 256;
	or.b32  	%r129, %r127, %r128;
	or.b32  	%r130, %r129, %r125;
	or.b32  	%r131, %r123, %r124;
	or.b32  	%r132, %r131, %r120;
	add.s32 	%r133, %r132, %r130;
	shr.u32 	%r134, %r133, 8;
	shr.u32 	%r135, %r133, 16;
	shr.u32 	%r136, %r133, 24;
	shl.b32 	%r137, %r115, 24;
	shl.b32 	%r138, %r114, 16;
	and.b32  	%r139, %r138, 16711680;
	and.b16  	%rs41, %rs37, 255;
	mul.wide.u16 	%r140, %rs41, 256;
	or.b32  	%r141, %r139, %r140;
	or.b32  	%r142, %r141, %r137;
	add.s32 	%r143, %r133, %r142;
	shr.u32 	%r144, %r143, 8;
	shr.u32 	%r145, %r143, 16;
	shr.u32 	%r146, %r143, 24;
	shl.b32 	%r147, %r112, 24;
	shl.b32 	%r148, %r111, 16;
	and.b32  	%r149, %r148, 16711680;
	and.b16  	%rs42, %rs36, 255;
	mul.wide.u16 	%r150, %rs42, 256;
	or.b32  	%r151, %r149, %r150;
	or.b32  	%r152, %r151, %r147;
	add.s32 	%r153, %r143, %r152;
	shr.u32 	%r154, %r153, 8;
	shr.u32 	%r155, %r153, 16;
	shr.u32 	%r156, %r153, 24;
	shl.b32 	%r157, %r109, 24;
	shl.b32 	%r158, %r108, 16;
	and.b32  	%r159, %r158, 16711680;
	and.b16  	%rs43, %rs35, 255;
	mul.wide.u16 	%r160, %rs43, 256;
	or.b32  	%r161, %r159, %r160;
	or.b32  	%r162, %r161, %r157;
	add.s32 	%r163, %r153, %r162;
	shr.u32 	%r164, %r163, 8;
	cvt.u16.u32 	%rs53, %r164;
	shr.u32 	%r165, %r163, 16;
	{ .reg .b16 tmp; mov.b32 {tmp, %rs54}, %r163; }
	shr.u32 	%r166, %r163, 24;
	cvt.u16.u32 	%rs55, %r166;
	prmt.b32 	%r167, %r135, %r136, 0x3340U;
	prmt.b32 	%r168, %r106, %r134, 0x3340U;
	prmt.b32 	%r169, %r168, %r167, 0x5410U;
	prmt.b32 	%r170, %r145, %r146, 0x3340U;
	prmt.b32 	%r171, %r105, %r144, 0x3340U;
	prmt.b32 	%r172, %r171, %r170, 0x5410U;
	prmt.b32 	%r173, %r155, %r156, 0x3340U;
	prmt.b32 	%r174, %r104, %r154, 0x3340U;
	prmt.b32 	%r175, %r174, %r173, 0x5410U;
	prmt.b32 	%r176, %r165, %r166, 0x3340U;
	prmt.b32 	%r177, %r103, %r164, 0x3340U;
	prmt.b32 	%r178, %r177, %r176, 0x5410U;
	st.global.v4.b32 	[%rd37], {%r169, %r172, %r175, %r178};
	add.s32 	%r214, %r214, 1;
	setp.ne.s32 	%p15, %r214, 0;
	add.s64 	%rd37, %rd37, 16;
	add.s64 	%rd36, %rd36, 16;
	@%p15 bra 	$L__BB1_8;
$L__BB1_9:
	setp.ne.s32 	%p16, %r1, 31;
	@%p16 bra 	$L__BB1_12;
	cvt.u64.u32 	%rd38, %r215;
	shl.b32 	%r179, %r2, 5;
	cvt.u64.u32 	%rd27, %r179;
	sub.s64 	%rd28, %rd15, %rd27;
	add.s64 	%rd12, %rd28, %rd38;
	setp.le.u64 	%p17, %rd12, %rd38;
	@%p17 bra 	$L__BB1_12;
$L__BB1_11:
	ld.param.u64 	%rd34, [_ZN8scan_gpu17hierarchical_scanI5SumOpLj4EEEvmPKNT_4DataEPS3__param_2];
	shl.b64 	%rd29, %rd38, 2;
	add.s64 	%rd30, %rd1, %rd29;
	ld.global.u32 	%r180, [%rd30];
	bfe.u32 	%r181, %r180, 8, 8;
	cvt.u16.u32 	%rs44, %r181;
	bfe.u32 	%r182, %r180, 16, 8;
	bfe.u32 	%r183, %r180, 24, 8;
	cvt.u32.u16 	%r184, %rs55;
	shl.b32 	%r185, %r184, 24;
	cvt.u32.u16 	%r186, %rs54;
	shl.b32 	%r187, %r186, 16;
	and.b32  	%r188, %r187, 16711680;
	or.b32  	%r189, %r188, %r185;
	and.b16  	%rs45, %rs53, 255;
	mul.wide.u16 	%r190, %rs45, 256;
	or.b32  	%r191, %r189, %r190;
	shl.b32 	%r192, %r183, 24;
	shl.b32 	%r193, %r182, 16;
	and.b32  	%r194, %r193, 16711680;
	and.b16  	%rs46, %rs44, 255;
	mul.wide.u16 	%r195, %rs46, 256;
	or.b32  	%r196, %r194, %r195;
	or.b32  	%r197, %r196, %r192;
	add.s32 	%r198, %r191, %r197;
	shr.u32 	%r199, %r198, 8;
	cvt.u16.u32 	%rs53, %r199;
	shr.u32 	%r200, %r198, 16;
	{ .reg .b16 tmp; mov.b32 {tmp, %rs54}, %r198; }
	shr.u32 	%r201, %r198, 24;
	cvt.u16.u32 	%rs55, %r201;
	cvta.to.global.u64 	%rd31, %rd34;
	add.s64 	%rd32, %rd31, %rd29;
	and.b32  	%r202, %r199, 65535;
	bfi.b32 	%r203, %r202, %r180, 8, 8;
	bfi.b32 	%r204, %r200, %r203, 16, 8;
	bfi.b32 	%r205, %r201, %r204, 24, 8;
	st.global.u32 	[%rd32], %r205;
	add.s32 	%r215, %r215, 1;
	cvt.u64.u32 	%rd38, %r215;
	setp.gt.u64 	%p18, %rd12, %rd38;
	@%p18 bra 	$L__BB1_11;
$L__BB1_12:
	ret;

}
	// .globl	_ZN8scan_gpu10local_scanI5SumOpLj4ELb1EEEvmPKNT_4DataEPS3_S6_
.visible .entry _ZN8scan_gpu10local_scanI5SumOpLj4ELb1EEEvmPKNT_4DataEPS3_S6_(
	.param .u64 _ZN8scan_gpu10local_scanI5SumOpLj4ELb1EEEvmPKNT_4DataEPS3_S6__param_0,
	.param .u64 .ptr .align 1 _ZN8scan_gpu10local_scanI5SumOpLj4ELb1EEEvmPKNT_4DataEPS3_S6__param_1,
	.param .u64 .ptr .align 1 _ZN8scan_gpu10local_scanI5SumOpLj4ELb1EEEvmPKNT_4DataEPS3_S6__param_2,
	.param .u64 .ptr .align 1 _ZN8scan_gpu10local_scanI5SumOpLj4ELb1EEEvmPKNT_4DataEPS3_S6__param_3
)
{
	.reg .pred 	%p<29>;
	.reg .b16 	%rs<123>;
	.reg .b32 	%r<271>;
	.reg .b64 	%rd<47>;

	ld.param.u64 	%rd16, [_ZN8scan_gpu10local_scanI5SumOpLj4ELb1EEEvmPKNT_4DataEPS3_S6__param_0];
	ld.param.u64 	%rd19, [_ZN8scan_gpu10local_scanI5SumOpLj4ELb1EEEvmPKNT_4DataEPS3_S6__param_3];
	mov.u32 	%r24, %nctaid.x;
	mov.u32 	%r1, %tid.x;
	shr.u64 	%rd1, %rd16, 2;
	cvt.u64.u32 	%rd2, %r24;
	and.b64  	%rd20, %rd1, 4611686014132420608;
	setp.ne.s64 	%p1, %rd20, 0;
	@%p1 bra 	$L__BB2_2;
	cvt.u32.u64 	%r25, %rd2;
	cvt.u32.u64 	%r26, %rd1;
	div.u32 	%r27, %r26, %r25;
	cvt.u64.u32 	%rd45, %r27;
	bra.uni 	$L__BB2_3;
$L__BB2_2:
	div.u64 	%rd45, %rd1, %rd2;
$L__BB2_3:
	mov.u32 	%r28, %ntid.x;
	shr.u32 	%r29, %r28, 5;
	mov.u32 	%r30, %ctaid.x;
	shr.u32 	%r32, %r1, 5;
	cvt.u32.u64 	%r33, %rd2;
	cvt.u32.u64 	%r34, %rd45;
	shl.b32 	%r35, %r34, 2;
	mul.lo.s32 	%r36, %r35, %r30;
	cvt.u64.u32 	%rd21, %r36;
	mul.lo.s32 	%r37, %r29, %r30;
	cvt.u64.u32 	%rd22, %r37;
	add.s32 	%r38, %r33, -1;
	setp.eq.s32 	%p2, %r30, %r38;
	mul.lo.s32 	%r39, %r35, %r33;
	cvt.u32.u64 	%r40, %rd16;
	sub.s32 	%r41, %r40, %r39;
	selp.b32 	%r42, %r41, 0, %p2;
	add.s32 	%r43, %r42, %r35;
	shr.u32 	%r44, %r43, 2;
	div.u32 	%r45, %r44, %r29;
	shl.b32 	%r46, %r45, 2;
	mul.lo.s32 	%r47, %r46, %r32;
	cvt.u64.u32 	%rd23, %r47;
	add.s64 	%rd6, %rd21, %rd23;
	cvt.u64.u32 	%rd24, %r32;
	add.s64 	%rd25, %rd22, %rd24;
	cvta.to.global.u64 	%rd26, %rd19;
	shl.b64 	%rd27, %rd25, 2;
	add.s64 	%rd7, %rd26, %rd27;
	add.s32 	%r48, %r29, -1;
	setp.eq.s32 	%p3, %r32, %r48;
	mul.lo.s32 	%r49, %r46, %r29;
	sub.s32 	%r50, %r43, %r49;
	selp.b32 	%r51, %r50, 0, %p3;
	add.s32 	%r2, %r51, %r46;
	setp.eq.s32 	%p4, %r30, 0;
	setp.lt.u32 	%p5, %r1, 32;
	and.pred  	%p6, %p4, %p5;
	mov.b16 	%rs115, 0;
	mov.u16 	%rs114, %rs115;
	mov.u16 	%rs113, %rs115;
	mov.u16 	%rs108, %rs115;
	@%p6 bra 	$L__BB2_5;
	ld.global.u32 	%r52, [%rd7+-4];
	bfe.u32 	%r53, %r52, 0, 8;
	cvt.u16.u32 	%rs108, %r53;
	bfe.u32 	%r54, %r52, 8, 8;
	cvt.u16.u32 	%rs113, %r54;
	bfe.u32 	%r55, %r52, 16, 8;
	cvt.u16.u32 	%rs114, %r55;
	bfe.u32 	%r56, %r52, 24, 8;
	cvt.u16.u32 	%rs115, %r56;
$L__BB2_5:
	shr.u32 	%r3, %r2, 7;
	and.b32  	%r4, %r1, 31;
	sub.s32 	%r5, 31, %r1;
	mov.b32 	%r266, 0;
$L__BB2_6:
	ld.param.u64 	%rd43, [_ZN8scan_gpu10local_scanI5SumOpLj4ELb1EEEvmPKNT_4DataEPS3_S6__param_1];
	setp.eq.s32 	%p7, %r4, 0;
	shl.b32 	%r58, %r266, 7;
	cvt.u64.u32 	%rd28, %r58;
	add.s64 	%rd8, %rd6, %rd28;
	cvta.to.global.u64 	%rd29, %rd43;
	shl.b64 	%rd30, %rd8, 2;
	add.s64 	%rd9, %rd29, %rd30;
	max.u32 	%r59, %r3, 1;
	add.s32 	%r60, %r59, -1;
	setp.eq.s32 	%p8, %r266, %r60;
	sub.s32 	%r61, %r2, %r58;
	selp.b32 	%r7, %r61, 128, %p8;
	shr.u32 	%r62, %r7, 5;
	and.b32  	%r8, %r62, 134217724;
	mul.lo.s32 	%r63, %r8, %r4;
	add.s32 	%r270, %r63, %r8;
	selp.b16 	%rs100, %rs115, 0, %p7;
	selp.b16 	%rs99, %rs114, 0, %p7;
	selp.b16 	%rs98, %rs113, 0, %p7;
	selp.b16 	%rs104, %rs108, 0, %p7;
	shr.u32 	%r269, %r63, 2;
	shr.u32 	%r11, %r270, 2;
	setp.ge.u32 	%p9, %r269, %r11;
	@%p9 bra 	$L__BB2_10;
	sub.s32 	%r267, %r269, %r11;
	mov.u32 	%r268, %r269;
$L__BB2_8:
	mul.wide.u32 	%rd31, %r268, 16;
	add.s64 	%rd10, %rd9, %rd31;
	ld.global.u8 	%rs63, [%rd10+1];
	ld.global.v2.u8 	{%rs64, %rs65}, [%rd10+2];
	ld.global.u8 	%rs66, [%rd10+5];
	ld.global.v2.u8 	{%rs67, %rs68}, [%rd10+6];
	ld.global.u8 	%rs69, [%rd10+9];
	ld.global.v2.u8 	{%rs70, %rs71}, [%rd10+10];
	ld.global.u8 	%rs72, [%rd10+13];
	ld.global.v2.u8 	{%rs73, %rs74}, [%rd10+14];
	cvt.u32.u16 	%r64, %rs100;
	shl.b32 	%r65, %r64, 24;
	cvt.u32.u16 	%r66, %rs99;
	shl.b32 	%r67, %r66, 16;
	and.b32  	%r68, %r67, 16711680;
	or.b32  	%r69, %r68, %r65;
	and.b16  	%rs75, %rs98, 255;
	mul.wide.u16 	%r70, %rs75, 256;
	or.b32  	%r71, %r69, %r70;
	cvt.u32.u16 	%r72, %rs65;
	shl.b32 	%r73, %r72, 24;
	cvt.u32.u16 	%r74, %rs64;
	shl.b32 	%r75, %r74, 16;
	mul.wide.u16 	%r76, %rs63, 256;
	or.b32  	%r77, %r75, %r76;
	or.b32  	%r78, %r77, %r73;
	add.s32 	%r79, %r71, %r78;
	cvt.u32.u16 	%r80, %rs68;
	shl.b32 	%r81, %r80, 24;
	cvt.u32.u16 	%r82, %rs67;
	shl.b32 	%r83, %r82, 16;
	mul.wide.u16 	%r84, %rs66, 256;
	or.b32  	%r85, %r83, %r84;
	or.b32  	%r86, %r85, %r81;
	add.s32 	%r87, %r79, %r86;
	cvt.u32.u16 	%r88, %rs71;
	shl.b32 	%r89, %r88, 24;
	cvt.u32.u16 	%r90, %rs70;
	shl.b32 	%r91, %r90, 16;
	mul.wide.u16 	%r92, %rs69, 256;
	or.b32  	%r93, %r91, %r92;
	or.b32  	%r94, %r93, %r89;
	add.s32 	%r95, %r87, %r94;
	cvt.u32.u16 	%r96, %rs74;
	shl.b32 	%r97, %r96, 24;
	cvt.u32.u16 	%r98, %rs73;
	shl.b32 	%r99, %r98, 16;
	mul.wide.u16 	%r100, %rs72, 256;
	or.b32  	%r101, %r99, %r100;
	or.b32  	%r102, %r101, %r97;
	add.s32 	%r103, %r95, %r102;
	shr.u32 	%r104, %r103, 8;
	cvt.u16.u32 	%rs98, %r104;
	{ .reg .b16 tmp; mov.b32 {tmp, %rs99}, %r103; }
	shr.u32 	%r105, %r103, 24;
	cvt.u16.u32 	%rs100, %r105;
	add.s32 	%r268, %r268, 1;
	add.s32 	%r267, %r267, 1;
	setp.ne.s32 	%p10, %r267, 0;
	@%p10 bra 	$L__BB2_8;
	ld.global.u8 	%rs104, [%rd10+12];
$L__BB2_10:
	setp.lt.u32 	%p11, %r4, 16;
	setp.lt.u32 	%p12, %r4, 8;
	setp.lt.u32 	%p13, %r4, 4;
	setp.lt.u32 	%p14, %r4, 2;
	setp.eq.s32 	%p15, %r4, 0;
	bar.warp.sync 	-1;
	cvt.u32.u16 	%r106, %rs104;
	and.b32  	%r107, %r106, 255;
	cvt.u32.u16 	%r108, %rs100;
	shl.b32 	%r109, %r108, 24;
	cvt.u32.u16 	%r110, %rs99;
	shl.b32 	%r111, %r110, 16;
	and.b32  	%r112, %r111, 16711680;
	or.b32  	%r113, %r109, %r112;
	and.b16  	%rs76, %rs98, 255;
	mul.wide.u16 	%r114, %rs76, 256;
	or.b32  	%r115, %r113, %r114;
	or.b32  	%r116, %r115, %r107;
	shfl.sync.up.b32	%r117|%p16, %r116, 1, 0, -1;
	selp.b32 	%r118, 0, %r117, %p15;
	add.s32 	%r119, %r118, %r115;
	and.b32  	%r120, %r119, -256;
	or.b32  	%r121, %r120, %r107;
	shfl.sync.up.b32	%r122|%p17, %r121, 2, 0, -1;
	selp.b32 	%r123, 0, %r122, %p14;
	add.s32 	%r124, %r123, %r120;
	and.b32  	%r125, %r124, -256;
	or.b32  	%r126, %r125, %r107;
	shfl.sync.up.b32	%r127|%p18, %r126, 4, 0, -1;
	selp.b32 	%r128, 0, %r127, %p13;
	add.s32 	%r129, %r128, %r125;
	and.b32  	%r130, %r129, -256;
	or.b32  	%r131, %r130, %r107;
	shfl.sync.up.b32	%r132|%p19, %r131, 8, 0, -1;
	selp.b32 	%r133, 0, %r132, %p12;
	add.s32 	%r134, %r133, %r130;
	and.b32  	%r135, %r134, -256;
	or.b32  	%r136, %r135, %r107;
	shfl.sync.up.b32	%r137|%p20, %r136, 16, 0, -1;
	selp.b32 	%r138, 0, %r137, %p11;
	add.s32 	%r139, %r138, %r135;
	and.b32  	%r140, %r139, -256;
	or.b32  	%r141, %r140, %r107;
	shfl.sync.up.b32	%r17|%p21, %r141, 1, 0, -1;
	@%p15 bra 	$L__BB2_12;
	shr.u32 	%r142, %r17, 24;
	cvt.u16.u32 	%rs115, %r142;
	{ .reg .b16 tmp; mov.b32 {tmp, %rs114}, %r17; }
	shr.u32 	%r143, %r17, 8;
	cvt.u16.u32 	%rs113, %r143;
	cvt.u16.u32 	%rs108, %r17;
$L__BB2_12:
	ld.param.u64 	%rd44, [_ZN8scan_gpu10local_scanI5SumOpLj4ELb1EEEvmPKNT_4DataEPS3_S6__param_2];
	cvta.to.global.u64 	%rd32, %rd44;
	add.s64 	%rd11, %rd32, %rd30;
	setp.ge.u32 	%p22, %r269, %r11;
	@%p22 bra 	$L__BB2_14;
$L__BB2_13:
	mul.wide.u32 	%rd34, %r269, 16;
	add.s64 	%rd35, %rd9, %rd34;
	ld.global.v4.b32 	{%r144, %r145, %r146, %r147}, [%rd35];
	bfe.u32 	%r148, %r147, 0, 8;
	cvt.u16.u32 	%rs108, %r148;
	bfe.u32 	%r149, %r144, 0, 8;
	bfe.u32 	%r150, %r146, 0, 8;
	bfe.u32 	%r151, %r145, 0, 8;
	bfe.u32 	%r152, %r147, 8, 8;
	cvt.u16.u32 	%rs77, %r152;
	bfe.u32 	%r153, %r147, 16, 8;
	bfe.u32 	%r154, %r147, 24, 8;
	bfe.u32 	%r155, %r146, 8, 8;
	cvt.u16.u32 	%rs78, %r155;
	bfe.u32 	%r156, %r146, 16, 8;
	bfe.u32 	%r157, %r146, 24, 8;
	bfe.u32 	%r158, %r145, 8, 8;
	cvt.u16.u32 	%rs79, %r158;
	bfe.u32 	%r159, %r145, 16, 8;
	bfe.u32 	%r160, %r145, 24, 8;
	bfe.u32 	%r161, %r144, 8, 8;
	cvt.u16.u32 	%rs80, %r161;
	bfe.u32 	%r162, %r144, 16, 8;
	bfe.u32 	%r163, %r144, 24, 8;
	cvt.u32.u16 	%r164, %rs115;
	shl.b32 	%r165, %r164, 24;
	cvt.u32.u16 	%r166, %rs114;
	shl.b32 	%r167, %r166, 16;
	and.b32  	%r168, %r167, 16711680;
	and.b16  	%rs81, %rs113, 255;
	mul.wide.u16 	%r169, %rs81, 256;
	shl.b32 	%r170, %r163, 24;
	shl.b32 	%r171, %r162, 16;
	and.b32  	%r172, %r171, 16711680;
	and.b16  	%rs82, %rs80, 255;
	mul.wide.u16 	%r173, %rs82, 256;
	or.b32  	%r174, %r172, %r173;
	or.b32  	%r175, %r174, %r170;
	or.b32  	%r176, %r168, %r169;
	or.b32  	%r177, %r176, %r165;
	add.s32 	%r178, %r177, %r175;
	shr.u32 	%r179, %r178, 8;
	shr.u32 	%r180, %r178, 16;
	shr.u32 	%r181, %r178, 24;
	shl.b32 	%r182, %r160, 24;
	shl.b32 	%r183, %r159, 16;
	and.b32  	%r184, %r183, 16711680;
	and.b16  	%rs83, %rs79, 255;
	mul.wide.u16 	%r185, %rs83, 256;
	or.b32  	%r186, %r184, %r185;
	or.b32  	%r187, %r186, %r182;
	add.s32 	%r188, %r178, %r187;
	shr.u32 	%r189, %r188, 8;
	shr.u32 	%r190, %r188, 16;
	shr.u32 	%r191, %r188, 24;
	shl.b32 	%r192, %r157, 24;
	shl.b32 	%r193, %r156, 16;
	and.b32  	%r194, %r193, 16711680;
	and.b16  	%rs84, %rs78, 255;
	mul.wide.u16 	%r195, %rs84, 256;
	or.b32  	%r196, %r194, %r195;
	or.b32  	%r197, %r196, %r192;
	add.s32 	%r198, %r188, %r197;
	shr.u32 	%r199, %r198, 8;
	shr.u32 	%r200, %r198, 16;
	shr.u32 	%r201, %r198, 24;
	shl.b32 	%r202, %r154, 24;
	shl.b32 	%r203, %r153, 16;
	and.b32  	%r204, %r203, 16711680;
	and.b16  	%rs85, %rs77, 255;
	mul.wide.u16 	%r205, %rs85, 256;
	or.b32  	%r206, %r204, %r205;
	or.b32  	%r207, %r206, %r202;
	add.s32 	%r208, %r198, %r207;
	shr.u32 	%r209, %r208, 8;
	cvt.u16.u32 	%rs113, %r209;
	shr.u32 	%r210, %r208, 16;
	{ .reg .b16 tmp; mov.b32 {tmp, %rs114}, %r208; }
	shr.u32 	%r211, %r208, 24;
	cvt.u16.u32 	%rs115, %r211;
	add.s64 	%rd36, %rd11, %rd34;
	prmt.b32 	%r212, %r190, %r191, 0x3340U;
	prmt.b32 	%r213, %r151, %r189, 0x3340U;
	prmt.b32 	%r214, %r213, %r212, 0x5410U;
	prmt.b32 	%r215, %r200, %r201, 0x3340U;
	prmt.b32 	%r216, %r150, %r199, 0x3340U;
	prmt.b32 	%r217, %r216, %r215, 0x5410U;
	prmt.b32 	%r218, %r210, %r211, 0x3340U;
	prmt.b32 	%r219, %r148, %r209, 0x3340U;
	prmt.b32 	%r220, %r219, %r218, 0x5410U;
	prmt.b32 	%r221, %r180, %r181, 0x3340U;
	prmt.b32 	%r222, %r149, %r179, 0x3340U;
	prmt.b32 	%r223, %r222, %r221, 0x5410U;
	st.global.v4.b32 	[%rd36], {%r223, %r214, %r217, %r220};
	add.s32 	%r269, %r269, 1;
	setp.ne.s32 	%p23, %r269, %r11;
	@%p23 bra 	$L__BB2_13;
$L__BB2_14:
	setp.ne.s32 	%p24, %r4, 31;
	@%p24 bra 	$L__BB2_18;
	cvt.u64.u32 	%rd46, %r270;
	shl.b32 	%r224, %r8, 5;
	cvt.u64.u32 	%rd37, %r224;
	cvt.u64.u32 	%rd38, %r7;
	sub.s64 	%rd39, %rd38, %rd37;
	add.s64 	%rd13, %rd39, %rd46;
	setp.le.u64 	%p25, %rd13, %rd46;
	@%p25 bra 	$L__BB2_18;
	cvt.u32.u64 	%r20, %rd13;
$L__BB2_17:
	shl.b64 	%rd40, %rd46, 2;
	add.s64 	%rd41, %rd9, %rd40;
	ld.global.u32 	%r225, [%rd41];
	bfe.u32 	%r226, %r225, 0, 8;
	cvt.u16.u32 	%rs108, %r226;
	bfe.u32 	%r227, %r225, 8, 8;
	cvt.u16.u32 	%rs86, %r227;
	bfe.u32 	%r228, %r225, 16, 8;
	bfe.u32 	%r229, %r225, 24, 8;
	cvt.u32.u16 	%r230, %rs115;
	shl.b32 	%r231, %r230, 24;
	cvt.u32.u16 	%r232, %rs114;
	shl.b32 	%r233, %r232, 16;
	and.b32  	%r234, %r233, 16711680;
	or.b32  	%r235, %r234, %r231;
	and.b16  	%rs87, %rs113, 255;
	mul.wide.u16 	%r236, %rs87, 256;
	or.b32  	%r237, %r235, %r236;
	shl.b32 	%r238, %r229, 24;
	shl.b32 	%r239, %r228, 16;
	and.b32  	%r240, %r239, 16711680;
	and.b16  	%rs88, %rs86, 255;
	mul.wide.u16 	%r241, %rs88, 256;
	or.b32  	%r242, %r240, %r241;
	or.b32  	%r243, %r242, %r238;
	add.s32 	%r244, %r237, %r243;
	shr.u32 	%r245, %r244, 8;
	cvt.u16.u32 	%rs113, %r245;
	shr.u32 	%r246, %r244, 16;
	{ .reg .b16 tmp; mov.b32 {tmp, %rs114}, %r244; }
	shr.u32 	%r247, %r244, 24;
	cvt.u16.u32 	%rs115, %r247;
	add.s64 	%rd42, %rd11, %rd40;
	and.b32  	%r248, %r245, 65535;
	bfi.b32 	%r249, %r248, %r225, 8, 8;
	bfi.b32 	%r250, %r246, %r249, 16, 8;
	bfi.b32 	%r251, %r247, %r250, 24, 8;
	st.global.u32 	[%rd42], %r251;
	add.s32 	%r270, %r270, 1;
	cvt.u64.u32 	%rd46, %r270;
	setp.lt.u32 	%p26, %r270, %r20;
	@%p26 bra 	$L__BB2_17;
$L__BB2_18:
	bar.warp.sync 	-1;
	cvt.u32.u16 	%r252, %rs115;
	shl.b32 	%r253, %r252, 24;
	cvt.u32.u16 	%r254, %rs114;
	shl.b32 	%r255, %r254, 16;
	and.b32  	%r256, %r255, 16711680;
	or.b32  	%r257, %r256, %r253;
	and.b16  	%rs89, %rs113, 255;
	mul.wide.u16 	%r258, %rs89, 256;
	or.b32  	%r259, %r257, %r258;
	cvt.u32.u16 	%r260, %rs108;
	and.b32  	%r261, %r260, 255;
	or.b32  	%r262, %r259, %r261;
	shfl.sync.down.b32	%r263|%p27, %r262, %r5, 31, -1;
	cvt.u16.u32 	%rs108, %r263;
	shr.u32 	%r264, %r263, 8;
	cvt.u16.u32 	%rs113, %r264;
	{ .reg .b16 tmp; mov.b32 {tmp, %rs114}, %r263; }
	shr.u32 	%r265, %r263, 24;
	cvt.u16.u32 	%rs115, %r265;
	add.s32 	%r266, %r266, 1;
	setp.gt.u32 	%p28, %r3, %r266;
	@%p28 bra 	$L__BB2_6;
	ret;

}
	// .globl	_ZN7rle_gpu23extract_compressed_dataEjjP8RleData2PcPj
.visible .entry _ZN7rle_gpu23extract_compressed_dataEjjP8RleData2PcPj(
	.param .u32 _ZN7rle_gpu23extract_compressed_dataEjjP8RleData2PcPj_param_0,
	.param .u32 _ZN7rle_gpu23extract_compressed_dataEjjP8RleData2PcPj_param_1,
	.param .u64 .ptr .align 1 _ZN7rle_gpu23extract_compressed_dataEjjP8RleData2PcPj_param_2,
	.param .u64 .ptr .align 1 _ZN7rle_gpu23extract_compressed_dataEjjP8RleData2PcPj_param_3,
	.param .u64 .ptr .align 1 _ZN7rle_gpu23extract_compressed_dataEjjP8RleData2PcPj_param_4
)
{
	.reg .pred 	%p<4>;
	.reg .b16 	%rs<3>;
	.reg .b32 	%r<19>;
	.reg .b64 	%rd<19>;

	ld.param.u32 	%r9, [_ZN7rle_gpu23extract_compressed_dataEjjP8RleData2PcPj_param_0];
	ld.param.u32 	%r10, [_ZN7rle_gpu23extract_compressed_dataEjjP8RleData2PcPj_param_1];
	ld.param.u64 	%rd4, [_ZN7rle_gpu23extract_compressed_dataEjjP8RleData2PcPj_param_2];
	ld.param.u64 	%rd5, [_ZN7rle_gpu23extract_compressed_dataEjjP8RleData2PcPj_param_3];
	ld.param.u64 	%rd6, [_ZN7rle_gpu23extract_compressed_dataEjjP8RleData2PcPj_param_4];
	cvta.to.global.u64 	%rd1, %rd6;
	cvta.to.global.u64 	%rd2, %rd5;
	cvta.to.global.u64 	%rd3, %rd4;
	mov.u32 	%r1, %ctaid.x;
	mov.u32 	%r2, %ntid.x;
	mov.u32 	%r3, %tid.x;
	mad.lo.s32 	%r18, %r1, %r2, %r3;
	add.s32 	%r5, %r10, -1;
	setp.ge.u32 	%p1, %r18, %r5;
	@%p1 bra 	$L__BB3_3;
	mov.u32 	%r11, %nctaid.x;
	mul.lo.s32 	%r6, %r11, %r2;
$L__BB3_2:
	cvt.u64.u32 	%rd7, %r18;
	mul.wide.u32 	%rd8, %r18, 8;
	add.s64 	%rd9, %rd3, %rd8;
	ld.global.u32 	%r12, [%rd9];
	ld.global.u8 	%rs1, [%rd9+4];
	ld.global.u32 	%r13, [%rd9+8];
	add.s64 	%rd10, %rd2, %rd7;
	st.global.u8 	[%rd10], %rs1;
	sub.s32 	%r14, %r13, %r12;
	mul.wide.u32 	%rd11, %r18, 4;
	add.s64 	%rd12, %rd1, %rd11;
	st.global.u32 	[%rd12], %r14;
	add.s32 	%r18, %r18, %r6;
	setp.lt.u32 	%p2, %r18, %r5;
	@%p2 bra 	$L__BB3_2;
$L__BB3_3:
	or.b32  	%r15, %r1, %r3;
	setp.ne.s32 	%p3, %r15, 0;
	@%p3 bra 	$L__BB3_5;
	cvt.u64.u32 	%rd13, %r5;
	mul.wide.u32 	%rd14, %r5, 8;
	add.s64 	%rd15, %rd3, %rd14;
	ld.global.u32 	%r16, [%rd15];
	ld.global.u8 	%rs2, [%rd15+4];
	add.s64 	%rd16, %rd2, %rd13;
	st.global.u8 	[%rd16], %rs2;
	sub.s32 	%r17, %r9, %r16;
	mul.wide.u32 	%rd17, %r5, 4;
	add.s64 	%rd18, %rd1, %rd17;
	st.global.u32 	[%rd18], %r17;
$L__BB3_5:
	ret;

}
	// .globl	_ZN7rle_gpu17create_flag_arrayI5SumOpEEvmPKcPNT_4DataE
.visible .entry _ZN7rle_gpu17create_flag_arrayI5SumOpEEvmPKcPNT_4DataE(
	.param .u64 _ZN7rle_gpu17create_flag_arrayI5SumOpEEvmPKcPNT_4DataE_param_0,
	.param .u64 .ptr .align 1 _ZN7rle_gpu17create_flag_arrayI5SumOpEEvmPKcPNT_4DataE_param_1,
	.param .u64 .ptr .align 1 _ZN7rle_gpu17create_flag_arrayI5SumOpEEvmPKcPNT_4DataE_param_2
)
{
	.reg .pred 	%p<5>;
	.reg .b16 	%rs<3>;
	.reg .b32 	%r<24>;
	.reg .b64 	%rd<15>;

	ld.param.u64 	%rd6, [_ZN7rle_gpu17create_flag_arrayI5SumOpEEvmPKcPNT_4DataE_param_0];
	ld.param.u64 	%rd7, [_ZN7rle_gpu17create_flag_arrayI5SumOpEEvmPKcPNT_4DataE_param_1];
	ld.param.u64 	%rd8, [_ZN7rle_gpu17create_flag_arrayI5SumOpEEvmPKcPNT_4DataE_param_2];
	cvta.to.global.u64 	%rd1, %rd8;
	cvta.to.global.u64 	%rd2, %rd7;
	mov.u32 	%r1, %ctaid.x;
	mov.u32 	%r2, %tid.x;
	or.b32  	%r8, %r1, %r2;
	setp.ne.s32 	%p1, %r8, 0;
	@%p1 bra 	$L__BB4_2;
	mov.b32 	%r9, 0;
	prmt.b32 	%r10, %r9, 0, 0x3340U;
	ld.global.u8 	%r11, [%rd2];
	prmt.b32 	%r12, %r11, 1, 0x3340U;
	prmt.b32 	%r13, %r12, %r10, 0x5410U;
	st.global.u32 	[%rd1], %r13;
$L__BB4_2:
	mov.u32 	%r3, %ntid.x;
	mad.lo.s32 	%r14, %r1, %r3, %r2;
	add.s32 	%r23, %r14, 1;
	cvt.u64.u32 	%rd14, %r23;
	setp.le.u64 	%p2, %rd6, %rd14;
	@%p2 bra 	$L__BB4_5;
	mov.u32 	%r15, %nctaid.x;
	mul.lo.s32 	%r5, %r15, %r3;
$L__BB4_4:
	add.s64 	%rd9, %rd2, %rd14;
	ld.global.u8 	%rs1, [%rd9];
	add.s32 	%r16, %r23, -1;
	cvt.u64.u32 	%rd10, %r16;
	add.s64 	%rd11, %rd2, %rd10;
	ld.global.u8 	%rs2, [%rd11];
	setp.ne.s16 	%p3, %rs1, %rs2;
	shl.b64 	%rd12, %rd14, 2;
	add.s64 	%rd13, %rd1, %rd12;
	selp.u32 	%r17, 1, 0, %p3;
	cvt.u32.u16 	%r18, %rs1;
	prmt.b32 	%r19, %r18, %r17, 0x3340U;
	mov.b32 	%r20, 0;
	prmt.b32 	%r21, %r20, 0, 0x3340U;
	prmt.b32 	%r22, %r19, %r21, 0x5410U;
	st.global.u32 	[%rd13], %r22;
	add.s32 	%r23, %r23, %r5;
	cvt.u64.u32 	%rd14, %r23;
	setp.gt.u64 	%p4, %rd6, %rd14;
	@%p4 bra 	$L__BB4_4;
$L__BB4_5:
	ret;

}
	// .globl	_ZN7rle_gpu12extract_dataI5SumOpEEvmPNT_4DataEP8RleData2
.visible .entry _ZN7rle_gpu12extract_dataI5SumOpEEvmPNT_4DataEP8RleData2(
	.param .u64 _ZN7rle_gpu12extract_dataI5SumOpEEvmPNT_4DataEP8RleData2_param_0,
	.param .u64 .ptr .align 1 _ZN7rle_gpu12extract_dataI5SumOpEEvmPNT_4DataEP8RleData2_param_1,
	.param .u64 .ptr .align 1 _ZN7rle_gpu12extract_dataI5SumOpEEvmPNT_4DataEP8RleData2_param_2
)
{
	.reg .pred 	%p<5>;
	.reg .b16 	%rs<7>;
	.reg .b32 	%r<47>;
	.reg .b64 	%rd<16>;

	ld.param.u64 	%rd7, [_ZN7rle_gpu12extract_dataI5SumOpEEvmPNT_4DataEP8RleData2_param_0];
	ld.param.u64 	%rd8, [_ZN7rle_gpu12extract_dataI5SumOpEEvmPNT_4DataEP8RleData2_param_1];
	ld.param.u64 	%rd9, [_ZN7rle_gpu12extract_dataI5SumOpEEvmPNT_4DataEP8RleData2_param_2];
	cvta.to.global.u64 	%rd1, %rd9;
	cvta.to.global.u64 	%rd2, %rd8;
	mov.u32 	%r1, %ctaid.x;
	mov.u32 	%r2, %tid.x;
	or.b32  	%r11, %r1, %r2;
	setp.ne.s32 	%p1, %r11, 0;
	@%p1 bra 	$L__BB5_2;
	ld.global.u8 	%r12, [%rd2];
	prmt.b32 	%r13, %r12, %r14, 0x3340U;
	prmt.b32 	%r15, %r16, %r17, 0x3340U;
	prmt.b32 	%r18, %r13, %r15, 0x5410U;
	mov.b32 	%r19, 0;
	st.global.v2.u32 	[%rd1], {%r19, %r18};
$L__BB5_2:
	mov.u32 	%r3, %ntid.x;
	mad.lo.s32 	%r20, %r1, %r3, %r2;
	add.s32 	%r46, %r20, 1;
	cvt.u64.u32 	%rd15, %r46;
	setp.le.u64 	%p2, %rd7, %rd15;
	@%p2 bra 	$L__BB5_7;
	mov.u32 	%r21, %nctaid.x;
	mul.lo.s32 	%r5, %r21, %r3;
	prmt.b32 	%r42, %r43, %r44, 0x3340U;
$L__BB5_4:
	add.s32 	%r22, %r46, -1;
	mul.wide.u32 	%rd10, %r22, 4;
	add.s64 	%rd11, %rd2, %rd10;
	ld.global.u8 	%rs1, [%rd11+1];
	ld.global.v2.u8 	{%rs2, %rs3}, [%rd11+2];
	shl.b64 	%rd12, %rd15, 2;
	add.s64 	%rd5, %rd2, %rd12;
	ld.global.u8 	%rs4, [%rd5+1];
	ld.global.v2.u8 	{%rs5, %rs6}, [%rd5+2];
	cvt.u32.u16 	%r23, %rs3;
	shl.b32 	%r24, %r23, 24;
	cvt.u32.u16 	%r25, %rs2;
	shl.b32 	%r26, %r25, 16;
	mul.wide.u16 	%r27, %rs1, 256;
	or.b32  	%r28, %r26, %r27;
	or.b32  	%r29, %r28, %r24;
	cvt.u32.u16 	%r7, %rs6;
	shl.b32 	%r30, %r7, 24;
	cvt.u32.u16 	%r8, %rs5;
	shl.b32 	%r31, %r8, 16;
	cvt.u32.u16 	%r9, %rs4;
	mul.wide.u16 	%r32, %rs4, 256;
	or.b32  	%r33, %r31, %r32;
	or.b32  	%r34, %r33, %r30;
	setp.eq.s32 	%p3, %r29, %r34;
	@%p3 bra 	$L__BB5_6;
	shl.b32 	%r35, %r7, 16;
	shl.b32 	%r36, %r8, 8;
	or.b32  	%r37, %r36, %r35;
	or.b32  	%r38, %r37, %r9;
	mul.wide.u32 	%rd13, %r38, 8;
	add.s64 	%rd14, %rd1, %rd13;
	ld.global.u8 	%r39, [%rd5];
	prmt.b32 	%r40, %r39, %r41, 0x3340U;
	prmt.b32 	%r45, %r40, %r42, 0x5410U;
	st.global.v2.u32 	[%rd14+-8], {%r46, %r45};
$L__BB5_6:
	add.s32 	%r46, %r46, %r5;
	cvt.u64.u32 	%rd15, %r46;
	setp.gt.u64 	%p4, %rd7, %rd15;
	@%p4 bra 	$L__BB5_4;
$L__BB5_7:
	ret;

}


// ===== COMPILED SASS (sm_100) =====

	.target	sm_100

	.elftype	@"ET_EXEC"


//--------------------- .note.nv.tkinfo           --------------------------
	.section	.note.nv.tkinfo,"",@"SHT_NOTE"
	.sectionflags	@"SHF_NOTE_NV_TKINFO"
	.tkinfo
        /*0018*/ 	.word	0x00000002
        /*0030*/ 	.string	""
        /*0030*/ 	.string	"ptxas"
        /*0030*/ 	.string	"Cuda compilation tools, release 13.0, V13.0.88"
        /*0030*/ 	.string	"Build cuda_13.0.r13.0/compiler.36424714_0"
        /*0030*/ 	.string	"-arch sm_100 -m 64 "



//--------------------- .note.nv.cuinfo           --------------------------
	.section	.note.nv.cuinfo,"",@"SHT_NOTE"
	.sectionflags	@"SHF_NOTE_NV_CUINFO"
        /*0018*/ 	.short	0x0002
        /*001a*/ 	.short	0x0064
        /*001c*/ 	.short	0x0082
	.zero		2


//--------------------- .nv.info                  --------------------------
	.section	.nv.info,"",@"SHT_CUDA_INFO"
	.align	4


	//----- nvinfo : EIATTR_REGCOUNT
	.align		4
        /*0000*/ 	.byte	0x04, 0x2f
        /*0002*/ 	.short	(.L_1 - .L_0)
	.align		4
.L_0:
        /*0004*/ 	.word	index@(_ZN8scan_gpu10local_scanI5SumOpLj4ELb0EEEvmPKNT_4DataEPS3_S6_)
        /*0008*/ 	.word	0x0000001e


	//----- nvinfo : EIATTR_FRAME_SIZE
	.align		4
.L_1:
        /*000c*/ 	.byte	0x04, 0x11
        /*000e*/ 	.short	(.L_3 - .L_2)
	.align		4
.L_2:
        /*0010*/ 	.word	index@($__internal_1_$__cuda_sm20_div_u64)
        /*0014*/ 	.word	0x00000000


	//----- nvinfo : EIATTR_FRAME_SIZE
	.align		4
.L_3:
        /*0018*/ 	.byte	0x04, 0x11
        /*001a*/ 	.short	(.L_5 - .L_4)
	.align		4
.L_4:
        /*001c*/ 	.word	index@(_ZN8scan_gpu10local_scanI5SumOpLj4ELb0EEEvmPKNT_4DataEPS3_S6_)
        /*0020*/ 	.word	0x00000000


	//----- nvinfo : EIATTR_REGCOUNT
	.align		4
.L_5:
        /*0024*/ 	.byte	0x04, 0x2f
        /*0026*/ 	.short	(.L_7 - .L_6)
	.align		4
.L_6:
        /*0028*/ 	.word	index@(_ZN8scan_gpu17hierarchical_scanI5SumOpLj4EEEvmPKNT_4DataEPS3_)
        /*002c*/ 	.word	0x0000001b


	//----- nvinfo : EIATTR_FRAME_SIZE
	.align		4
.L_7:
        /*0030*/ 	.byte	0x04, 0x11
        /*0032*/ 	.short	(.L_9 - .L_8)
	.align		4
.L_8:
        /*0034*/ 	.word	index@(_ZN8scan_gpu17hierarchical_scanI5SumOpLj4EEEvmPKNT_4DataEPS3_)
        /*0038*/ 	.word	0x00000000


	//----- nvinfo : EIATTR_REGCOUNT
	.align		4
.L_9:
        /*003c*/ 	.byte	0x04, 0x2f
        /*003e*/ 	.short	(.L_11 - .L_10)
	.align		4
.L_10:
        /*0040*/ 	.word	index@(_ZN8scan_gpu10local_scanI5SumOpLj4ELb1EEEvmPKNT_4DataEPS3_S6_)
        /*0044*/ 	.word	0x0000001e


	//----- nvinfo : EIATTR_FRAME_SIZE
	.align		4
.L_11:
        /*0048*/ 	.byte	0x04, 0x11
        /*004a*/ 	.short	(.L_13 - .L_12)
	.align		4
.L_12:
        /*004c*/ 	.word	index@($__internal_0_$__cuda_sm20_div_u64)
        /*0050*/ 	.word	0x00000000


	//----- nvinfo : EIATTR_FRAME_SIZE
	.align		4
.L_13:
        /*0054*/ 	.byte	0x04, 0x11
        /*0056*/ 	.short	(.L_15 - .L_14)
	.align		4
.L_14:
        /*0058*/ 	.word	index@(_ZN8scan_gpu10local_scanI5SumOpLj4ELb1EEEvmPKNT_4DataEPS3_S6_)
        /*005c*/ 	.word	0x00000000


	//----- nvinfo : EIATTR_REGCOUNT
	.align		4
.L_15:
        /*0060*/ 	.byte	0x04, 0x2f
        /*0062*/ 	.short	(.L_17 - .L_16)
	.align		4
.L_16:
        /*0064*/ 	.word	index@(_ZN7rle_gpu23extract_compressed_dataEjjP8RleData2PcPj)
        /*0068*/ 	.word	0x00000014


	//----- nvinfo : EIATTR_FRAME_SIZE
	.align		4
.L_17:
        /*006c*/ 	.byte	0x04, 0x11
        /*006e*/ 	.short	(.L_19 - .L_18)
	.align		4
.L_18:
        /*0070*/ 	.word	index@(_ZN7rle_gpu23extract_compressed_dataEjjP8RleData2PcPj)
        /*0074*/ 	.word	0x00000000


	//----- nvinfo : EIATTR_REGCOUNT
	.align		4
.L_19:
        /*0078*/ 	.byte	0x04, 0x2f
        /*007a*/ 	.short	(.L_21 - .L_20)
	.align		4
.L_20:
        /*007c*/ 	.word	index@(_ZN7rle_gpu17create_flag_arrayI5SumOpEEvmPKcPNT_4DataE)
        /*0080*/ 	.word	0x00000012


	//----- nvinfo : EIATTR_FRAME_SIZE
	.align		4
.L_21:
        /*0084*/ 	.byte	0x04, 0x11
        /*0086*/ 	.short	(.L_23 - .L_22)
	.align		4
.L_22:
        /*0088*/ 	.word	index@(_ZN7rle_gpu17create_flag_arrayI5SumOpEEvmPKcPNT_4DataE)
        /*008c*/ 	.word	0x00000000


	//----- nvinfo : EIATTR_REGCOUNT
	.align		4
.L_23:
        /*0090*/ 	.byte	0x04, 0x2f
        /*0092*/ 	.short	(.L_25 - .L_24)
	.align		4
.L_24:
        /*0094*/ 	.word	index@(_ZN7rle_gpu12extract_dataI5SumOpEEvmPNT_4DataEP8RleData2)
        /*0098*/ 	.word	0x00000014


	//----- nvinfo : EIATTR_FRAME_SIZE
	.align		4
.L_25:
        /*009c*/ 	.byte	0x04, 0x11
        /*009e*/ 	.short	(.L_27 - .L_26)
	.align		4
.L_26:
        /*00a0*/ 	.word	index@(_ZN7rle_gpu12extract_dataI5SumOpEEvmPNT_4DataEP8RleData2)
        /*00a4*/ 	.word	0x00000000


	//----- nvinfo : EIATTR_MIN_STACK_SIZE
	.align		4
.L_27:
        /*00a8*/ 	.byte	0x04, 0x12
        /*00aa*/ 	.short	(.L_29 - .L_28)
	.align		4
.L_28:
        /*00ac*/ 	.word	index@(_ZN7rle_gpu12extract_dataI5SumOpEEvmPNT_4DataEP8RleData2)
        /*00b0*/ 	.word	0x00000000


	//----- nvinfo : EIATTR_MIN_STACK_SIZE
	.align		4
.L_29:
        /*00b4*/ 	.byte	0x04, 0x12
        /*00b6*/ 	.short	(.L_31 - .L_30)
	.align		4
.L_30:
        /*00b8*/ 	.word	index@(_ZN7rle_gpu17create_flag_arrayI5SumOpEEvmPKcPNT_4DataE)
        /*00bc*/ 	.word	0x00000000


	//----- nvinfo : EIATTR_MIN_STACK_SIZE
	.align		4
.L_31:
        /*00c0*/ 	.byte	0x04, 0x12
        /*00c2*/ 	.short	(.L_33 - .L_32)
	.align		4
.L_32:
        /*00c4*/ 	.word	index@(_ZN7rle_gpu23extract_compressed_dataEjjP8RleData2PcPj)
        /*00c8*/ 	.word	0x00000000


	//----- nvinfo : EIATTR_MIN_STACK_SIZE
	.align		4
.L_33:
        /*00cc*/ 	.byte	0x04, 0x12
        /*00ce*/ 	.short	(.L_35 - .L_34)
	.align		4
.L_34:
        /*00d0*/ 	.word	index@(_ZN8scan_gpu10local_scanI5SumOpLj4ELb1EEEvmPKNT_4DataEPS3_S6_)
        /*00d4*/ 	.word	0x00000000


	//----- nvinfo : EIATTR_MIN_STACK_SIZE
	.align		4
.L_35:
        /*00d8*/ 	.byte	0x04, 0x12
        /*00da*/ 	.short	(.L_37 - .L_36)
	.align		4
.L_36:
        /*00dc*/ 	.word	index@(_ZN8scan_gpu17hierarchical_scanI5SumOpLj4EEEvmPKNT_4DataEPS3_)
        /*00e0*/ 	.word	0x00000000


	//----- nvinfo : EIATTR_MIN_STACK_SIZE
	.align		4
.L_37:
        /*00e4*/ 	.byte	0x04, 0x12
        /*00e6*/ 	.short	(.L_39 - .L_38)
	.align		4
.L_38:
        /*00e8*/ 	.word	index@(_ZN8scan_gpu10local_scanI5SumOpLj4ELb0EEEvmPKNT_4DataEPS3_S6_)
        /*00ec*/ 	.word	0x00000000
.L_39:


//--------------------- .nv.compat                --------------------------
	.section	.nv.compat,"",@"SHT_CUDA_COMPAT_INFO"
	.align	4
        /*0000*/ 	.byte	0x02, 0x09, 0x00, 0x00, 0x02, 0x02, 0x01, 0x00, 0x02, 0x05, 0x05, 0x00, 0x03, 0x07, 0x01, 0x01
        /*0010*/ 	.byte	0x02, 0x03, 0x00, 0x00, 0x02, 0x06, 0x01, 0x00, 0x04, 0x0b, 0x08, 0x00, 0x09, 0x00, 0x00, 0x00
        /*0020*/ 	.byte	0x00, 0x00, 0x00, 0x00


//--------------------- .nv.info._ZN7rle_gpu12extract_dataI5SumOpEEvmPNT_4DataEP8RleData2 --------------------------
	.section	.nv.info._ZN7rle_gpu12extract_dataI5SumOpEEvmPNT_4DataEP8RleData2,"",@"SHT_CUDA_INFO"
	.sectionflags	@""
	.align	4


	//----- nvinfo : EIATTR_CUDA_API_VERSION
	.align		4
        /*0000*/ 	.byte	0x04, 0x37
        /*0002*/ 	.short	(.L_41 - .L_40)
.L_40:
        /*0004*/ 	.word	0x00000082


	//----- nvinfo : EIATTR_KPARAM_INFO
	.align		4
.L_41:
        /*0008*/ 	.byte	0x04, 0x17
        /*000a*/ 	.short	(.L_43 - .L_42)
.L_42:
        /*000c*/ 	.word	0x00000000
        /*0010*/ 	.short	0x0002
        /*0012*/ 	.short	0x0010
        /*0014*/ 	.byte	0x00, 0xf5, 0x21, 0x00


	//----- nvinfo : EIATTR_KPARAM_INFO
	.align		4
.L_43:
        /*0018*/ 	.byte	0x04, 0x17
        /*001a*/ 	.short	(.L_45 - .L_44)
.L_44:
        /*001c*/ 	.word	0x00000000
        /*0020*/ 	.short	0x0001
        /*0022*/ 	.short	0x0008
        /*0024*/ 	.byte	0x00, 0xf5, 0x21, 0x00


	//----- nvinfo : EIATTR_KPARAM_INFO
	.align		4
.L_45:
        /*0028*/ 	.byte	0x04, 0x17
        /*002a*/ 	.short	(.L_47 - .L_46)
.L_46:
        /*002c*/ 	.word	0x00000000
        /*0030*/ 	.short	0x0000
        /*0032*/ 	.short	0x0000
        /*0034*/ 	.byte	0x00, 0xf0, 0x21, 0x00


	//----- nvinfo : EIATTR_SPARSE_MMA_MASK
	.align		4
.L_47:
        /*0038*/ 	.byte	0x03, 0x50
        /*003a*/ 	.short	0x0000


	//----- nvinfo : EIATTR_MAXREG_COUNT
	.align		4
        /*003c*/ 	.byte	0x03, 0x1b
        /*003e*/ 	.short	0x00ff


	//----- nvinfo : EIATTR_MERCURY_ISA_VERSION
	.align		4
        /*0040*/ 	.byte	0x03, 0x5f
        /*0042*/ 	.short	0x0101


	//----- nvinfo : EIATTR_VRC_CTA_INIT_COUNT
	.align		4
        /*0044*/ 	.byte	0x02, 0x4a
	.zero		1
	.zero		1


	//----- nvinfo : EIATTR_EXIT_INSTR_OFFSETS
	.align		4
        /*0048*/ 	.byte	0x04, 0x1c
        /*004a*/ 	.short	(.L_49 - .L_48)


	//   ....[0]....
.L_48:
        /*004c*/ 	.word	0x00000130


	//   ....[1]....
        /*0050*/ 	.word	0x00000400


	//----- nvinfo : EIATTR_CRS_STACK_SIZE
	.align		4
.L_49:
        /*0054*/ 	.byte	0x04, 0x1e
        /*0056*/ 	.short	(.L_51 - .L_50)
.L_50:
        /*0058*/ 	.word	0x00000000


	//----- nvinfo : EIATTR_CBANK_PARAM_SIZE
	.align		4
.L_51:
        /*005c*/ 	.byte	0x03, 0x19
        /*005e*/ 	.short	0x0018


	//----- nvinfo : EIATTR_PARAM_CBANK
	.align		4
        /*0060*/ 	.byte	0x04, 0x0a
        /*0062*/ 	.short	(.L_53 - .L_52)
	.align		4
.L_52:
        /*0064*/ 	.word	index@(.nv.constant0._ZN7rle_gpu12extract_dataI5SumOpEEvmPNT_4DataEP8RleData2)
        /*0068*/ 	.short	0x0380
        /*006a*/ 	.short	0x0018


	//----- nvinfo : EIATTR_SW_WAR
	.align		4
.L_53:
        /*006c*/ 	.byte	0x04, 0x36
        /*006e*/ 	.short	(.L_55 - .L_54)
.L_54:
        /*0070*/ 	.word	0x00000008
.L_55:


//--------------------- .nv.info._ZN7rle_gpu17create_flag_arrayI5SumOpEEvmPKcPNT_4DataE --------------------------
	.section	.nv.info._ZN7rle_gpu17create_flag_arrayI5SumOpEEvmPKcPNT_4DataE,"",@"SHT_CUDA_INFO"
	.sectionflags	@""
	.align	4


	//----- nvinfo : EIATTR_CUDA_API_VERSION
	.align		4
        /*0000*/ 	.byte	0x04, 0x37
        /*0002*/ 	.short	(.L_57 - .L_56)
.L_56:
        /*0004*/ 	.word	0x00000082


	//----- nvinfo : EIATTR_KPARAM_INFO
	.align		4
.L_57:
        /*0008*/ 	.byte	0x04, 0x17
        /*000a*/ 	.short	(.L_59 - .L_58)
.L_58:
        /*000c*/ 	.word	0x00000000
        /*0010*/ 	.short	0x0002
        /*0012*/ 	.short	0x0010
        /*0014*/ 	.byte	0x00, 0xf5, 0x21, 0x00


	//----- nvinfo : EIATTR_KPARAM_INFO
	.align		4
.L_59:
        /*0018*/ 	.byte	0x04, 0x17
        /*001a*/ 	.short	(.L_61 - .L_60)
.L_60:
        /*001c*/ 	.word	0x00000000
        /*0020*/ 	.short	0x0001
        /*0022*/ 	.short	0x0008
        /*0024*/ 	.byte	0x00, 0xf5, 0x21, 0x00


	//----- nvinfo : EIATTR_KPARAM_INFO
	.align		4
.L_61:
        /*0028*/ 	.byte	0x04, 0x17
        /*002a*/ 	.short	(.L_63 - .L_62)
.L_62:
        /*002c*/ 	.word	0x00000000
        /*0030*/ 	.short	0x0000
        /*0032*/ 	.short	0x0000
        /*0034*/ 	.byte	0x00, 0xf0, 0x21, 0x00


	//----- nvinfo : EIATTR_SPARSE_MMA_MASK
	.align		4
.L_63:
        /*0038*/ 	.byte	0x03, 0x50
        /*003a*/ 	.short	0x0000


	//----- nvinfo : EIATTR_MAXREG_COUNT
	.align		4
        /*003c*/ 	.byte	0x03, 0x1b
        /*003e*/ 	.short	0x00ff


	//----- nvinfo : EIATTR_MERCURY_ISA_VERSION
	.align		4
        /*0040*/ 	.byte	0x03, 0x5f
        /*0042*/ 	.short	0x0101


	//----- nvinfo : EIATTR_VRC_CTA_INIT_COUNT
	.align		4
        /*0044*/ 	.byte	0x02, 0x4a
	.zero		1
	.zero		1


	//----- nvinfo : EIATTR_EXIT_INSTR_OFFSETS
	.align		4
        /*0048*/ 	.byte	0x04, 0x1c
        /*004a*/ 	.short	(.L_65 - .L_64)


	//   ....[0]....
.L_64:
        /*004c*/ 	.word	0x00000130


	//   ....[1]....
        /*0050*/ 	.word	0x000002f0


	//----- nvinfo : EIATTR_CRS_STACK_SIZE
	.align		4
.L_65:
        /*0054*/ 	.byte	0x04, 0x1e
        /*0056*/ 	.short	(.L_67 - .L_66)
.L_66:
        /*0058*/ 	.word	0x00000000


	//----- nvinfo : EIATTR_CBANK_PARAM_SIZE
	.align		4
.L_67:
        /*005c*/ 	.byte	0x03, 0x19
        /*005e*/ 	.short	0x0018


	//----- nvinfo : EIATTR_PARAM_CBANK
	.align		4
        /*0060*/ 	.byte	0x04, 0x0a
        /*0062*/ 	.short	(.L_69 - .L_68)
	.align		4
.L_68:
        /*0064*/ 	.word	index@(.nv.constant0._ZN7rle_gpu17create_flag_arrayI5SumOpEEvmPKcPNT_4DataE)
        /*0068*/ 	.short	0x0380
        /*006a*/ 	.short	0x0018


	//----- nvinfo : EIATTR_SW_WAR
	.align		4
.L_69:
        /*006c*/ 	.byte	0x04, 0x36
        /*006e*/ 	.short	(.L_71 - .L_70)
.L_70:
        /*0070*/ 	.word	0x00000008
.L_71:


//--------------------- .nv.info._ZN7rle_gpu23extract_compressed_dataEjjP8RleData2PcPj --------------------------
	.section	.nv.info._ZN7rle_gpu23extract_compressed_dataEjjP8RleData2PcPj,"",@"SHT_CUDA_INFO"
	.sectionflags	@""
	.align	4


	//----- nvinfo : EIATTR_CUDA_API_VERSION
	.align		4
        /*0000*/ 	.byte	0x04, 0x37
        /*0002*/ 	.short	(.L_73 - .L_72)
.L_72:
        /*0004*/ 	.word	0x00000082


	//----- nvinfo : EIATTR_KPARAM_INFO
	.align		4
.L_73:
        /*0008*/ 	.byte	0x04, 0x17
        /*000a*/ 	.short	(.L_75 - .L_74)
.L_74:
        /*000c*/ 	.word	0x00000000
        /*0010*/ 	.short	0x0004
        /*0012*/ 	.short	0x0018
        /*0014*/ 	.byte	0x00, 0xf5, 0x21, 0x00


	//----- nvinfo : EIATTR_KPARAM_INFO
	.align		4
.L_75:
        /*0018*/ 	.byte	0x04, 0x17
        /*001a*/ 	.short	(.L_77 - .L_76)
.L_76:
        /*001c*/ 	.word	0x00000000
        /*0020*/ 	.short	0x0003
        /*0022*/ 	.short	0x0010
        /*0024*/ 	.byte	0x00, 0xf5, 0x21, 0x00


	//----- nvinfo : EIATTR_KPARAM_INFO
	.align		4
.L_77:
        /*0028*/ 	.byte	0x04, 0x17
        /*002a*/ 	.short	(.L_79 - .L_78)
.L_78:
        /*002c*/ 	.word	0x00000000
        /*0030*/ 	.short	0x0002
        /*0032*/ 	.short	0x0008
        /*0034*/ 	.byte	0x00, 0xf5, 0x21, 0x00


	//----- nvinfo : EIATTR_KPARAM_INFO
	.align		4
.L_79:
        /*0038*/ 	.byte	0x04, 0x17
        /*003a*/ 	.short	(.L_81 - .L_80)
.L_80:
        /*003c*/ 	.word	0x00000000
        /*0040*/ 	.short	0x0001
        /*0042*/ 	.short	0x0004
        /*0044*/ 	.byte	0x00, 0xf0, 0x11, 0x00


	//----- nvinfo : EIATTR_KPARAM_INFO
	.align		4
.L_81:
        /*0048*/ 	.byte	0x04, 0x17
        /*004a*/ 	.short	(.L_83 - .L_82)
.L_82:
        /*004c*/ 	.word	0x00000000
        /*0050*/ 	.short	0x0000
        /*0052*/ 	.short	0x0000
        /*0054*/ 	.byte	0x00, 0xf0, 0x11, 0x00


	//----- nvinfo : EIATTR_SPARSE_MMA_MASK
	.align		4
.L_83:
        /*0058*/ 	.byte	0x03, 0x50
        /*005a*/ 	.short	0x0000


	//----- nvinfo : EIATTR_MAXREG_COUNT
	.align		4
        /*005c*/ 	.byte	0x03, 0x1b
        /*005e*/ 	.short	0x00ff


	//----- nvinfo : EIATTR_MERCURY_ISA_VERSION
	.align		4
        /*0060*/ 	.byte	0x03, 0x5f
        /*0062*/ 	.short	0x0101


	//----- nvinfo : EIATTR_VRC_CTA_INIT_COUNT
	.align		4
        /*0064*/ 	.byte	0x02, 0x4a
	.zero		1
	.zero		1


	//----- nvinfo : EIATTR_EXIT_INSTR_OFFSETS
	.align		4
        /*0068*/ 	.byte	0x04, 0x1c
        /*006a*/ 	.short	(.L_85 - .L_84)


	//   ....[0]....
.L_84:
        /*006c*/ 	.word	0x00000200


	//   ....[1]....
        /*0070*/ 	.word	0x000002e0


	//----- nvinfo : EIATTR_CRS_STACK_SIZE
	.align		4
.L_85:
        /*0074*/ 	.byte	0x04, 0x1e
        /*0076*/ 	.short	(.L_87 - .L_86)
.L_86:
        /*0078*/ 	.word	0x00000000


	//----- nvinfo : EIATTR_CBANK_PARAM_SIZE
	.align		4
.L_87:
        /*007c*/ 	.byte	0x03, 0x19
        /*007e*/ 	.short	0x0020


	//----- nvinfo : EIATTR_PARAM_CBANK
	.align		4
        /*0080*/ 	.byte	0x04, 0x0a
        /*0082*/ 	.short	(.L_89 - .L_88)
	.align		4
.L_88:
        /*0084*/ 	.word	index@(.nv.constant0._ZN7rle_gpu23extract_compressed_dataEjjP8RleData2PcPj)
        /*0088*/ 	.short	0x0380
        /*008a*/ 	.short	0x0020


	//----- nvinfo : EIATTR_SW_WAR
	.align		4
.L_89:
        /*008c*/ 	.byte	0x04, 0x36
        /*008e*/ 	.short	(.L_91 - .L_90)
.L_90:
        /*0090*/ 	.word	0x00000008
.L_91:


//--------------------- .nv.info._ZN8scan_gpu10local_scanI5SumOpLj4ELb1EEEvmPKNT_4DataEPS3_S6_ --------------------------
	.section	.nv.info._ZN8scan_gpu10local_scanI5SumOpLj4ELb1EEEvmPKNT_4DataEPS3_S6_,"",@"SHT_CUDA_INFO"
	.sectionflags	@""
	.align	4


	//----- nvinfo : EIATTR_CUDA_API_VERSION
	.align		4
        /*0000*/ 	.byte	0x04, 0x37
        /*0002*/ 	.short	(.L_93 - .L_92)
.L_92:
        /*0004*/ 	.word	0x00000082


	//----- nvinfo : EIATTR_KPARAM_INFO
	.align		4
.L_93:
        /*0008*/ 	.byte	0x04, 0x17
        /*000a*/ 	.short	(.L_95 - .L_94)
.L_94:
        /*000c*/ 	.word	0x00000000
        /*0010*/ 	.short	0x0003
        /*0012*/ 	.short	0x0018
        /*0014*/ 	.byte	0x00, 0xf5, 0x21, 0x00


	//----- nvinfo : EIATTR_KPARAM_INFO
	.align		4
.L_95:
        /*0018*/ 	.byte	0x04, 0x17
        /*001a*/ 	.short	(.L_97 - .L_96)
.L_96:
        /*001c*/ 	.word	0x00000000
        /*0020*/ 	.short	0x0002
        /*0022*/ 	.short	0x0010
        /*0024*/ 	.byte	0x00, 0xf5, 0x21, 0x00


	//----- nvinfo : EIATTR_KPARAM_INFO
	.align		4
.L_97:
        /*0028*/ 	.byte	0x04, 0x17
        /*002a*/ 	.short	(.L_99 - .L_98)
.L_98:
        /*002c*/ 	.word	0x00000000
        /*0030*/ 	.short	0x0001
        /*0032*/ 	.short	0x0008
        /*0034*/ 	.byte	0x00, 0xf5, 0x21, 0x00


	//----- nvinfo : EIATTR_KPARAM_INFO
	.align		4
.L_99:
        /*0038*/ 	.byte	0x04, 0x17
        /*003a*/ 	.short	(.L_101 - .L_100)
.L_100:
        /*003c*/ 	.word	0x00000000
        /*0040*/ 	.short	0x0000
        /*0042*/ 	.short	0x0000
        /*0044*/ 	.byte	0x00, 0xf0, 0x21, 0x00


	//----- nvinfo : EIATTR_SPARSE_MMA_MASK
	.align		4
.L_101:
        /*0048*/ 	.byte	0x03, 0x50
        /*004a*/ 	.short	0x0000


	//----- nvinfo : EIATTR_MAXREG_COUNT
	.align		4
        /*004c*/ 	.byte	0x03, 0x1b
        /*004e*/ 	.short	0x00ff


	//----- nvinfo : EIATTR_MERCURY_ISA_VERSION
	.align		4
        /*0050*/ 	.byte	0x03, 0x5f
        /*0052*/ 	.short	0x0101


	//----- nvinfo : EIATTR_COOP_GROUP_MASK_REGIDS
	.align		4
        /*0054*/ 	.byte	0x04, 0x29
        /*0056*/ 	.short	(.L_103 - .L_102)


	//   ....[0]....
.L_102:
        /*0058*/ 	.word	0xffffffff


	//   ....[1]....
        /*005c*/ 	.word	0xffffffff


	//   ....[2]....
        /*0060*/ 	.word	0xffffffff


	//   ....[3]....
        /*0064*/ 	.word	0xffffffff


	//   ....[4]....
        /*0068*/ 	.word	0xffffffff


	//   ....[5]....
        /*006c*/ 	.word	0xffffffff


	//   ....[6]....
        /*0070*/ 	.word	0xffffffff


	//   ....[7]....
        /*0074*/ 	.word	0xffffffff


	//   ....[8]....
        /*0078*/ 	.word	0xffffffff


	//   ....[9]....
        /*007c*/ 	.word	0x05000013


	//   ....[10]....
        /*0080*/ 	.word	0x05000013


	//   ....[11]....
        /*0084*/ 	.word	0x05000013


	//   ....[12]....
        /*0088*/ 	.word	0x05000013


	//   ....[13]....
        /*008c*/ 	.word	0x05000013


	//   ....[14]....
        /*0090*/ 	.word	0x05000013


	//   ....[15]....
        /*0094*/ 	.word	0x05000013


	//   ....[16]....
        /*0098*/ 	.word	0x05000013


	//----- nvinfo : EIATTR_COOP_GROUP_INSTR_OFFSETS
	.align		4
.L_103:
        /*009c*/ 	.byte	0x04, 0x28
        /*009e*/ 	.short	(.L_105 - .L_104)


	//   ....[0]....
.L_104:
        /*00a0*/ 	.word	0x00000bb0


	//   ....[1]....
        /*00a4*/ 	.word	0x00000c30


	//   ....[2]....
        /*00a8*/ 	.word	0x00000c80


	//   ....[3]....
        /*00ac*/ 	.word	0x00000cd0


	//   ....[4]....
        /*00b0*/ 	.word	0x00000d20


	//   ....[5]....
        /*00b4*/ 	.word	0x00000d70


	//   ....[6]....
        /*00b8*/ 	.word	0x00000dc0


	//   ....[7]....
        /*00bc*/ 	.word	0x000017f0


	//   ....[8]....
        /*00c0*/ 	.word	0x000018b0


	//   ....[9]....
        /*00c4*/ 	.word	0x000019b0


	//   ....[10]....
        /*00c8*/ 	.word	0x00001a30


	//   ....[11]....
        /*00cc*/ 	.word	0x00001ad0


	//   ....[12]....
        /*00d0*/ 	.word	0x00001b60


	//   ....[13]....
        /*00d4*/ 	.word	0x00001c00


	//   ....[14]....
        /*00d8*/ 	.word	0x00001ca0


	//   ....[15]....
        /*00dc*/ 	.word	0x00001d50


	//   ....[16]....
        /*00e0*/ 	.word	0x00001dd0


	//----- nvinfo : EIATTR_VRC_CTA_INIT_COUNT
	.align		4
.L_105:
        /*00e4*/ 	.byte	0x02, 0x4a
	.zero		1
	.zero		1


	//----- nvinfo : EIATTR_EXIT_INSTR_OFFSETS
	.align		4
        /*00e8*/ 	.byte	0x04, 0x1c
        /*00ea*/ 	.short	(.L_107 - .L_106)


	//   ....[0]....
.L_106:
        /*00ec*/ 	.word	0x00001910


	//----- nvinfo : EIATTR_CRS_STACK_SIZE
	.align		4
.L_107:
        /*00f0*/ 	.byte	0x04, 0x1e
        /*00f2*/ 	.short	(.L_109 - .L_108)
.L_108:
        /*00f4*/ 	.word	0x00000000


	//----- nvinfo : EIATTR_CBANK_PARAM_SIZE
	.align		4
.L_109:
        /*00f8*/ 	.byte	0x03, 0x19
        /*00fa*/ 	.short	0x0020


	//----- nvinfo : EIATTR_PARAM_CBANK
	.align		4
        /*00fc*/ 	.byte	0x04, 0x0a
        /*00fe*/ 	.short	(.L_111 - .L_110)
	.align		4
.L_110:
        /*0100*/ 	.word	index@(.nv.constant0._ZN8scan_gpu10local_scanI5SumOpLj4ELb1EEEvmPKNT_4DataEPS3_S6_)
        /*0104*/ 	.short	0x0380
        /*0106*/ 	.short	0x0020


	//----- nvinfo : EIATTR_SW_WAR
	.align		4
.L_111:
        /*0108*/ 	.byte	0x04, 0x36
        /*010a*/ 	.short	(.L_113 - .L_112)
.L_112:
        /*010c*/ 	.word	0x00000008
.L_113:


//--------------------- .nv.info._ZN8scan_gpu17hierarchical_scanI5SumOpLj4EEEvmPKNT_4DataEPS3_ --------------------------
	.section	.nv.info._ZN8scan_gpu17hierarchical_scanI5SumOpLj4EEEvmPKNT_4DataEPS3_,"",@"SHT_CUDA_INFO"
	.sectionflags	@""
	.align	4


	//----- nvinfo : EIATTR_CUDA_API_VERSION
	.align		4
        /*0000*/ 	.byte	0x04, 0x37
        /*0002*/ 	.short	(.L_115 - .L_114)
.L_114:
        /*0004*/ 	.word	0x00000082


	//----- nvinfo : EIATTR_KPARAM_INFO
	.align		4
.L_115:
        /*0008*/ 	.byte	0x04, 0x17
        /*000a*/ 	.short	(.L_117 - .L_116)
.L_116:
        /*000c*/ 	.word	0x00000000
        /*0010*/ 	.short	0x0002
        /*0012*/ 	.short	0x0010
        /*0014*/ 	.byte	0x00, 0xf5, 0x21, 0x00


	//----- nvinfo : EIATTR_KPARAM_INFO
	.align		4
.L_117:
        /*0018*/ 	.byte	0x04, 0x17
        /*001a*/ 	.short	(.L_119 - .L_118)
.L_118:
        /*001c*/ 	.word	0x00000000
        /*0020*/ 	.short	0x0001
        /*0022*/ 	.short	0x0008
        /*0024*/ 	.byte	0x00, 0xf5, 0x21, 0x00


	//----- nvinfo : EIATTR_KPARAM_INFO
	.align		4
.L_119:
        /*0028*/ 	.byte	0x04, 0x17
        /*002a*/ 	.short	(.L_121 - .L_120)
.L_120:
        /*002c*/ 	.word	0x00000000
        /*0030*/ 	.short	0x0000
        /*0032*/ 	.short	0x0000
        /*0034*/ 	.byte	0x00, 0xf0, 0x21, 0x00


	//----- nvinfo : EIATTR_SPARSE_MMA_MASK
	.align		4
.L_121:
        /*0038*/ 	.byte	0x03, 0x50
        /*003a*/ 	.short	0x0000


	//----- nvinfo : EIATTR_MAXREG_COUNT
	.align		4
        /*003c*/ 	.byte	0x03, 0x1b
        /*003e*/ 	.short	0x00ff


	//----- nvinfo : EIATTR_MERCURY_ISA_VERSION
	.align		4
        /*0040*/ 	.byte	0x03, 0x5f
        /*0042*/ 	.short	0x0101


	//----- nvinfo : EIATTR_COOP_GROUP_MASK_REGIDS
	.align		4
        /*0044*/ 	.byte	0x04, 0x29
        /*0046*/ 	.short	(.L_123 - .L_122)


	//   ....[0]....
.L_122:
        /*0048*/ 	.word	0xffffffff


	//   ....[1]....
        /*004c*/ 	.word	0xffffffff


	//   ....[2]....
        /*0050*/ 	.word	0xffffffff


	//   ....[3]....
        /*0054*/ 	.word	0xffffffff


	//   ....[4]....
        /*0058*/ 	.word	0xffffffff


	//   ....[5]....
        /*005c*/ 	.word	0xffffffff


	//   ....[6]....
        /*0060*/ 	.word	0xffffffff


	//----- nvinfo : EIATTR_COOP_GROUP_INSTR_OFFSETS
	.align		4
.L_123:
        /*0064*/ 	.byte	0x04, 0x28
        /*0066*/ 	.short	(.L_125 - .L_124)


	//   ....[0]....
.L_124:
        /*0068*/ 	.word	0x00000530


	//   ....[1]....
        /*006c*/ 	.word	0x00000580


	//   ....[2]....
        /*0070*/ 	.word	0x00000600


	//   ....[3]....
        /*0074*/ 	.word	0x00000660


	//   ....[4]....
        /*0078*/ 	.word	0x000006c0


	//   ....[5]....
        /*007c*/ 	.word	0x00000720


	//   ....[6]....
        /*0080*/ 	.word	0x00000780


	//----- nvinfo : EIATTR_VRC_CTA_INIT_COUNT
	.align		4
.L_125:
        /*0084*/ 	.byte	0x02, 0x4a
	.zero		1
	.zero		1


	//----- nvinfo : EIATTR_EXIT_INSTR_OFFSETS
	.align		4
        /*0088*/ 	.byte	0x04, 0x1c
        /*008a*/ 	.short	(.L_127 - .L_126)


	//   ....[0]....
.L_126:
        /*008c*/ 	.word	0x00000df0


	//   ....[1]....
        /*0090*/ 	.word	0x00000e60


	//   ....[2]....
        /*0094*/ 	.word	0x000010d0


	//----- nvinfo : EIATTR_CRS_STACK_SIZE
	.align		4
.L_127:
        /*0098*/ 	.byte	0x04, 0x1e
        /*009a*/ 	.short	(.L_129 - .L_128)
.L_128:
        /*009c*/ 	.word	0x00000000


	//----- nvinfo : EIATTR_CBANK_PARAM_SIZE
	.align		4
.L_129:
        /*00a0*/ 	.byte	0x03, 0x19
        /*00a2*/ 	.short	0x0018


	//----- nvinfo : EIATTR_PARAM_CBANK
	.align		4
        /*00a4*/ 	.byte	0x04, 0x0a
        /*00a6*/ 	.short	(.L_131 - .L_130)
	.align		4
.L_130:
        /*00a8*/ 	.word	index@(.nv.constant0._ZN8scan_gpu17hierarchical_scanI5SumOpLj4EEEvmPKNT_4DataEPS3_)
        /*00ac*/ 	.short	0x0380
        /*00ae*/ 	.short	0x0018


	//----- nvinfo : EIATTR_SW_WAR
	.align		4
.L_131:
        /*00b0*/ 	.byte	0x04, 0x36
        /*00b2*/ 	.short	(.L_133 - .L_132)
.L_132:
        /*00b4*/ 	.word	0x00000008
.L_133:


//--------------------- .nv.info._ZN8scan_gpu10local_scanI5SumOpLj4ELb0EEEvmPKNT_4DataEPS3_S6_ --------------------------
	.section	.nv.info._ZN8scan_gpu10local_scanI5SumOpLj4ELb0EEEvmPKNT_4DataEPS3_S6_,"",@"SHT_CUDA_INFO"
	.sectionflags	@""
	.align	4


	//----- nvinfo : EIATTR_CUDA_API_VERSION
	.align		4
        /*0000*/ 	.byte	0x04, 0x37
        /*0002*/ 	.short	(.L_135 - .L_134)
.L_134:
        /*0004*/ 	.word	0x00000082


	//----- nvinfo : EIATTR_KPARAM_INFO
	.align		4
.L_135:
        /*0008*/ 	.byte	0x04, 0x17
        /*000a*/ 	.short	(.L_137 - .L_136)
.L_136:
        /*000c*/ 	.word	0x00000000
        /*0010*/ 	.short	0x0003
        /*0012*/ 	.short	0x0018
        /*0014*/ 	.byte	0x00, 0xf5, 0x21, 0x00


	//----- nvinfo : EIATTR_KPARAM_INFO
	.align		4
.L_137:
        /*0018*/ 	.byte	0x04, 0x17
        /*001a*/ 	.short	(.L_139 - .L_138)
.L_138:
        /*001c*/ 	.word	0x00000000
        /*0020*/ 	.short	0x0002
        /*0022*/ 	.short	0x0010
        /*0024*/ 	.byte	0x00, 0xf5, 0x21, 0x00


	//----- nvinfo : EIATTR_KPARAM_INFO
	.align		4
.L_139:
        /*0028*/ 	.byte	0x04, 0x17
        /*002a*/ 	.short	(.L_141 - .L_140)
.L_140:
        /*002c*/ 	.word	0x00000000
        /*0030*/ 	.short	0x0001
        /*0032*/ 	.short	0x0008
        /*0034*/ 	.byte	0x00, 0xf5, 0x21, 0x00


	//----- nvinfo : EIATTR_KPARAM_INFO
	.align		4
.L_141:
        /*0038*/ 	.byte	0x04, 0x17
        /*003a*/ 	.short	(.L_143 - .L_142)
.L_142:
        /*003c*/ 	.word	0x00000000
        /*0040*/ 	.short	0x0000
        /*0042*/ 	.short	0x0000
        /*0044*/ 	.byte	0x00, 0xf0, 0x21, 0x00


	//----- nvinfo : EIATTR_SPARSE_MMA_MASK
	.align		4
.L_143:
        /*0048*/ 	.byte	0x03, 0x50
        /*004a*/ 	.short	0x0000


	//----- nvinfo : EIATTR_MAXREG_COUNT
	.align		4
        /*004c*/ 	.byte	0x03, 0x1b
        /*004e*/ 	.short	0x00ff


	//----- nvinfo : EIATTR_MERCURY_ISA_VERSION
	.align		4
        /*0050*/ 	.byte	0x03, 0x5f
        /*0052*/ 	.short	0x0101


	//----- nvinfo : EIATTR_COOP_GROUP_MASK_REGIDS
	.align		4
        /*0054*/ 	.byte	0x04, 0x29
        /*0056*/ 	.short	(.L_145 - .L_144)


	//   ....[0]....
.L_144:
        /*0058*/ 	.word	0xffffffff


	//   ....[1]....
        /*005c*/ 	.word	0xffffffff


	//   ....[2]....
        /*0060*/ 	.word	0xffffffff


	//   ....[3]....
        /*0064*/ 	.word	0xffffffff


	//   ....[4]....
        /*0068*/ 	.word	0xffffffff


	//   ....[5]....
        /*006c*/ 	.word	0xffffffff


	//   ....[6]....
        /*0070*/ 	.word	0xffffffff


	//   ....[7]....
        /*0074*/ 	.word	0xffffffff


	//   ....[8]....
        /*0078*/ 	.word	0x05000010


	//   ....[9]....
        /*007c*/ 	.word	0x05000010


	//   ....[10]....
        /*0080*/ 	.word	0x05000010


	//   ....[11]....
        /*0084*/ 	.word	0x05000010


	//   ....[12]....
        /*0088*/ 	.word	0x05000010


	//   ....[13]....
        /*008c*/ 	.word	0x05000010


	//   ....[14]....
        /*0090*/ 	.word	0x05000010


	//----- nvinfo : EIATTR_COOP_GROUP_INSTR_OFFSETS
	.align		4
.L_145:
        /*0094*/ 	.byte	0x04, 0x28
        /*0096*/ 	.short	(.L_147 - .L_146)


	//   ....[0]....
.L_146:
        /*0098*/ 	.word	0x00000b20


	//   ....[1]....
        /*009c*/ 	.word	0x00000b80


	//   ....[2]....
        /*00a0*/ 	.word	0x00000bd0


	//   ....[3]....
        /*00a4*/ 	.word	0x00000c20


	//   ....[4]....
        /*00a8*/ 	.word	0x00000c70


	//   ....[5]....
        /*00ac*/ 	.word	0x00000cc0


	//   ....[6]....
        /*00b0*/ 	.word	0x00001030


	//   ....[7]....
        /*00b4*/ 	.word	0x000010f0


	//   ....[8]....
        /*00b8*/ 	.word	0x00001280


	//   ....[9]....
        /*00bc*/ 	.word	0x000012e0


	//   ....[10]....
        /*00c0*/ 	.word	0x00001370


	//   ....[11]....
        /*00c4*/ 	.word	0x00001410


	//   ....[12]....
        /*00c8*/ 	.word	0x000014b0


	//   ....[13]....
        /*00cc*/ 	.word	0x00001540


	//   ....[14]....
        /*00d0*/ 	.word	0x000015b0


	//----- nvinfo : EIATTR_VRC_CTA_INIT_COUNT
	.align		4
.L_147:
        /*00d4*/ 	.byte	0x02, 0x4a
	.zero		1
	.zero		1


	//----- nvinfo : EIATTR_EXIT_INSTR_OFFSETS
	.align		4
        /*00d8*/ 	.byte	0x04, 0x1c
        /*00da*/ 	.short	(.L_149 - .L_148)


	//   ....[0]....
.L_148:
        /*00dc*/ 	.word	0x00001150


	//   ....[1]....
        /*00e0*/ 	.word	0x000011e0


	//----- nvinfo : EIATTR_CRS_STACK_SIZE
	.align		4
.L_149:
        /*00e4*/ 	.byte	0x04, 0x1e
        /*00e6*/ 	.short	(.L_151 - .L_150)
.L_150:
        /*00e8*/ 	.word	0x00000000


	//----- nvinfo : EIATTR_CBANK_PARAM_SIZE
	.align		4
.L_151:
        /*00ec*/ 	.byte	0x03, 0x19
        /*00ee*/ 	.short	0x0020


	//----- nvinfo : EIATTR_PARAM_CBANK
	.align		4
        /*00f0*/ 	.byte	0x04, 0x0a
        /*00f2*/ 	.short	(.L_153 - .L_152)
	.align		4
.L_152:
        /*00f4*/ 	.word	index@(.nv.constant0._ZN8scan_gpu10local_scanI5SumOpLj4ELb0EEEvmPKNT_4DataEPS3_S6_)
        /*00f8*/ 	.short	0x0380
        /*00fa*/ 	.short	0x0020


	//----- nvinfo : EIATTR_SW_WAR
	.align		4
.L_153:
        /*00fc*/ 	.byte	0x04, 0x36
        /*00fe*/ 	.short	(.L_155 - .L_154)
.L_154:
        /*0100*/ 	.word	0x00000008
.L_155:


//--------------------- .nv.callgraph             --------------------------
	.section	.nv.callgraph,"",@"SHT_CUDA_CALLGRAPH"
	.align	4
	.sectionentsize	8
	.align		4
        /*0000*/ 	.word	0x00000000
	.align		4
        /*0004*/ 	.word	0xffffffff
	.align		4
        /*0008*/ 	.word	0x00000000
	.align		4
        /*000c*/ 	.word	0xfffffffe
	.align		4
        /*0010*/ 	.word	0x00000000
	.align		4
        /*0014*/ 	.word	0xfffffffd
	.align		4
        /*0018*/ 	.word	0x00000000
	.align		4
        /*001c*/ 	.word	0xfffffffc


//--------------------- .text._ZN7rle_gpu12extract_dataI5SumOpEEvmPNT_4DataEP8RleData2 --------------------------
	.section	.text._ZN7rle_gpu12extract_dataI5SumOpEEvmPNT_4DataEP8RleData2,"ax",@progbits
	.align	128
        .global         _ZN7rle_gpu12extract_dataI5SumOpEEvmPNT_4DataEP8RleData2
        .type           _ZN7rle_gpu12extract_dataI5SumOpEEvmPNT_4DataEP8RleData2,@function
        .size           _ZN7rle_gpu12extract_dataI5SumOpEEvmPNT_4DataEP8RleData2,(.L_x_72 - _ZN7rle_gpu12extract_dataI5SumOpEEvmPNT_4DataEP8RleData2)
        .other          _ZN7rle_gpu12extract_dataI5SumOpEEvmPNT_4DataEP8RleData2,@"STO_CUDA_ENTRY STV_DEFAULT"
_ZN7rle_gpu12extract_dataI5SumOpEEvmPNT_4DataEP8RleData2:
.text._ZN7rle_gpu12extract_dataI5SumOpEEvmPNT_4DataEP8RleData2:
[----:B------:R-:W0:Y:S01]  /*0000*/  LDC R1, c[0x0][0x37c] ;  /* 0x0000df00ff017b82 */ /* 0x000e220000000800 */
[----:B------:R-:W1:Y:S07]  /*0010*/  S2R R6, SR_TID.X ;  /* 0x0000000000067919 */ /* 0x000e6e0000002100 */
[----:B------:R-:W1:Y:S01]  /*0020*/  S2UR UR6, SR_CTAID.X ;  /* 0x00000000000679c3 */ /* 0x000e620000002500 */
[----:B------:R-:W2:Y:S01]  /*0030*/  LDCU.64 UR4, c[0x0][0x358] ;  /* 0x00006b00ff0477ac */ /* 0x000ea20008000a00 */
[----:B------:R-:W3:Y:S01]  /*0040*/  LDCU.64 UR8, c[0x0][0x380] ;  /* 0x00007000ff0877ac */ /* 0x000ee20008000a00 */
[----:B-1----:R-:W-:-:S13]  /*0050*/  LOP3.LUT P1, RZ, R6, UR6, RZ, 0xfc, !PT ;  /* 0x0000000606ff7c12 */ /* 0x002fda000f82fcff */
[----:B------:R-:W2:Y:S02]  /*0060*/  @!P1 LDC.64 R2, c[0x0][0x388] ;  /* 0x0000e200ff029b82 */ /* 0x000ea40000000a00 */
[----:B--2---:R-:W0:Y:S06]  /*0070*/  @!P1 LDG.E.U8 R2, desc[UR4][R2.64] ;  /* 0x0000000402029981 */ /* 0x004e2c000c1e1100 */
[----:B------:R-:W1:Y:S01]  /*0080*/  LDC R9, c[0x0][0x360] ;  /* 0x0000d800ff097b82 */ /* 0x000e620000000800 */
[----:B------:R-:W-:Y:S01]  /*0090*/  @!P1 PRMT R7, R0, 0x3340, R0 ;  /* 0x0000334000079816 */ /* 0x000fe20000000000 */
[----:B------:R-:W-:-:S06]  /*00a0*/  IMAD.MOV.U32 R10, RZ, RZ, RZ ;  /* 0x000000ffff0a7224 */ /* 0x000fcc00078e00ff */
[----:B------:R-:W2:Y:S01]  /*00b0*/  @!P1 LDC.64 R4, c[0x0][0x390] ;  /* 0x0000e400ff049b82 */ /* 0x000ea20000000a00 */
[----:B-1----:R-:W-:-:S04]  /*00c0*/  IMAD R6, R9, UR6, R6 ;  /* 0x0000000609067c24 */ /* 0x002fc8000f8e0206 */
[----:B------:R-:W-:-:S05]  /*00d0*/  VIADD R6, R6, 0x1 ;  /* 0x0000000106067836 */ /* 0x000fca0000000000 */
[----:B---3--:R-:W-:-:S04]  /*00e0*/  ISETP.GE.U32.AND P0, PT, R6, UR8, PT ;  /* 0x0000000806007c0c */ /* 0x008fc8000bf06070 */
[----:B------:R-:W-:Y:S02]  /*00f0*/  ISETP.GE.U32.AND.EX P0, PT, RZ, UR9, PT, P0 ;  /* 0x00000009ff007c0c */ /* 0x000fe4000bf06100 */
[----:B0-----:R-:W-:-:S04]  /*0100*/  @!P1 PRMT R0, R2, 0x3340, R1 ;  /* 0x0000334002009816 */ /* 0x001fc80000000001 */
[----:B------:R-:W-:-:S05]  /*0110*/  @!P1 PRMT R11, R0, 0x5410, R7 ;  /* 0x00005410000b9816 */ /* 0x000fca0000000007 */
[----:B--2---:R0:W-:Y:S02]  /*0120*/  @!P1 STG.E.64 desc[UR4][R4.64], R10 ;  /* 0x0000000a04009986 */ /* 0x0041e4000c101b04 */
[----:B------:R-:W-:Y:S05]  /*0130*/  @P0 EXIT ;  /* 0x000000000000094d */ /* 0x000fea0003800000 */
[----:B------:R-:W1:Y:S01]  /*0140*/  LDC.64 R2, c[0x0][0x388] ;  /* 0x0000e200ff027b82 */ /* 0x000e620000000a00 */
[----:B------:R-:W2:Y:S01]  /*0150*/  LDCU UR6, c[0x0][0x370] ;  /* 0x00006e00ff0677ac */ /* 0x000ea20008000800 */
[----:B------:R-:W-:Y:S01]  /*0160*/  PRMT R0, R0, 0x3340, R0 ;  /* 0x0000334000007816 */ /* 0x000fe20000000000 */
[--C-:B------:R-:W-:Y:S02]  /*0170*/  IMAD.MOV.U32 R13, RZ, RZ, R6.reuse ;  /* 0x000000ffff0d7224 */ /* 0x100fe400078e0006 */
[----:B------:R-:W-:Y:S01]  /*0180*/  IMAD.MOV.U32 R8, RZ, RZ, RZ ;  /* 0x000000ffff087224 */ /* 0x000fe200078e00ff */
[----:B------:R-:W3:Y:S01]  /*0190*/  LDCU.64 UR10, c[0x0][0x380] ;  /* 0x00007000ff0a77ac */ /* 0x000ee20008000a00 */
[----:B0-----:R-:W-:Y:S01]  /*01a0*/  IMAD.MOV.U32 R4, RZ, RZ, R6 ;  /* 0x000000ffff047224 */ /* 0x001fe200078e0006 */
[----:B------:R-:W0:Y:S01]  /*01b0*/  LDCU.64 UR8, c[0x0][0x388] ;  /* 0x00007100ff0877ac */ /* 0x000e220008000a00 */
[----:B--2---:R-:W-:-:S07]  /*01c0*/  IMAD R9, R9, UR6, RZ ;  /* 0x0000000609097c24 */ /* 0x004fce000f8e02ff */
.L_x_0:
[----:B------:R-:W-:Y:S01]  /*01d0*/  VIADD R11, R4, 0xffffffff ;  /* 0xffffffff040b7836 */ /* 0x000fe20000000000 */
[----:B0-----:R-:W-:-:S03]  /*01e0*/  LEA R6, P0, R13, UR8, 0x2 ;  /* 0x000000080d067c11 */ /* 0x001fc6000f8010ff */
[----:B-1----:R-:W-:Y:S01]  /*01f0*/  IMAD.WIDE.U32 R10, R11, 0x4, R2 ;  /* 0x000000040b0a7825 */ /* 0x002fe200078e0002 */
[----:B------:R-:W-:-:S04]  /*0200*/  LEA.HI.X R7, R13, UR9, R8, 0x2, P0 ;  /* 0x000000090d077c11 */ /* 0x000fc800080f1408 */
[----:B------:R-:W2:Y:S04]  /*0210*/  LDG.E.U16 R14, desc[UR4][R10.64+0x2] ;  /* 0x000002040a0e7981 */ /* 0x000ea8000c1e1500 */
[----:B------:R-:W4:Y:S04]  /*0220*/  LDG.E.U16 R15, desc[UR4][R6.64+0x2] ;  /* 0x00000204060f7981 */ /* 0x000f28000c1e1500 */
[----:B------:R-:W5:Y:S04]  /*0230*/  LDG.E.U8 R12, desc[UR4][R10.64+0x1] ;  /* 0x000001040a0c7981 */ /* 0x000f68000c1e1100 */
[----:B------:R-:W3:Y:S01]  /*0240*/  LDG.E.U8 R5, desc[UR4][R6.64+0x1] ;  /* 0x0000010406057981 */ /* 0x000ee2000c1e1100 */
[----:B--2---:R-:W-:-:S02]  /*0250*/  PRMT R13, R14, 0x7770, RZ ;  /* 0x000077700e0d7816 */ /* 0x004fc400000000ff */
[----:B------:R-:W-:Y:S02]  /*0260*/  PRMT R14, R14, 0x7771, RZ ;  /* 0x000077710e0e7816 */ /* 0x000fe400000000ff */
[C---:B----4-:R-:W-:Y:S02]  /*0270*/  PRMT R16, R15.reuse, 0x7770, RZ ;  /* 0x000077700f107816 */ /* 0x050fe400000000ff */
[----:B------:R-:W-:Y:S01]  /*0280*/  PRMT R17, R15, 0x7771, RZ ;  /* 0x000077710f117816 */ /* 0x000fe200000000ff */
[----:B------:R-:W-:Y:S02]  /*0290*/  IMAD.SHL.U32 R14, R14, 0x1000000, RZ ;  /* 0x010000000e0e7824 */ /* 0x000fe400078e00ff */
[----:B-----5:R-:W-:Y:S02]  /*02a0*/  IMAD R13, R13, 0x100, R12 ;  /* 0x000001000d0d7824 */ /* 0x020fe400078e020c */
[----:B------:R-:W-:Y:S02]  /*02b0*/  IMAD.SHL.U32 R12, R17, 0x1000000, RZ ;  /* 0x01000000110c7824 */ /* 0x000fe400078e00ff */
[----:B---3--:R-:W-:-:S02]  /*02c0*/  IMAD R15, R16, 0x100, R5 ;  /* 0x00000100100f7824 */ /* 0x008fc400078e0205 */
[----:B------:R-:W-:Y:S02]  /*02d0*/  IMAD.SHL.U32 R13, R13, 0x100, RZ ;  /* 0x000001000d0d7824 */ /* 0x000fe400078e00ff */
[----:B------:R-:W-:-:S03]  /*02e0*/  IMAD.SHL.U32 R11, R15, 0x100, RZ ;  /* 0x000001000f0b7824 */ /* 0x000fc600078e00ff */
[----:B------:R-:W-:Y:S02]  /*02f0*/  LOP3.LUT R13, R13, R14, RZ, 0xfc, !PT ;  /* 0x0000000e0d0d7212 */ /* 0x000fe400078efcff */
[----:B------:R-:W-:-:S04]  /*0300*/  LOP3.LUT R12, R11, R12, RZ, 0xfc, !PT ;  /* 0x0000000c0b0c7212 */ /* 0x000fc800078efcff */
[----:B------:R-:W-:-:S13]  /*0310*/  ISETP.NE.AND P0, PT, R13, R12, PT ;  /* 0x0000000c0d00720c */ /* 0x000fda0003f05270 */
[----:B------:R-:W2:Y:S01]  /*0320*/  @P0 LDG.E.U8 R6, desc[UR4][R6.64] ;  /* 0x0000000406060981 */ /* 0x000ea2000c1e1100 */
[----:B------:R-:W0:Y:S01]  /*0330*/  @P0 LDC.64 R10, c[0x0][0x390] ;  /* 0x0000e400ff0a0b82 */ /* 0x000e220000000a00 */
[----:B------:R-:W-:Y:S02]  /*0340*/  @P0 IMAD.U32 R12, R17, 0x10000, RZ ;  /* 0x00010000110c0824 */ /* 0x000fe400078e00ff */
[----:B------:R-:W-:-:S05]  /*0350*/  @P0 IMAD.SHL.U32 R13, R16, 0x100, RZ ;  /* 0x00000100100d0824 */ /* 0x000fca00078e00ff */
[----:B------:R-:W-:-:S05]  /*0360*/  @P0 LOP3.LUT R13, R5, R13, R12, 0xfe, !PT ;  /* 0x0000000d050d0212 */ /* 0x000fca00078efe0c */
[----:B0-----:R-:W-:-:S04]  /*0370*/  @P0 IMAD.WIDE.U32 R10, R13, 0x8, R10 ;  /* 0x000000080d0a0825 */ /* 0x001fc800078e000a */
[----:B------:R-:W-:Y:S01]  /*0380*/  IMAD.IADD R13, R9, 0x1, R4 ;  /* 0x00000001090d7824 */ /* 0x000fe200078e0204 */
[----:B--2---:R-:W-:-:S04]  /*0390*/  @P0 PRMT R5, R6, 0x3340, R1 ;  /* 0x0000334006050816 */ /* 0x004fc80000000001 */
[----:B------:R-:W-:-:S05]  /*03a0*/  @P0 PRMT R5, R5, 0x5410, R0 ;  /* 0x0000541005050816 */ /* 0x000fca0000000000 */
[----:B------:R0:W-:Y:S01]  /*03b0*/  @P0 STG.E.64 desc[UR4][R10.64+-0x8], R4 ;  /* 0xfffff8040a000986 */ /* 0x0001e2000c101b04 */
[----:B------:R-:W-:-:S04]  /*03c0*/  ISETP.GE.U32.AND P0, PT, R13, UR10, PT ;  /* 0x0000000a0d007c0c */ /* 0x000fc8000bf06070 */
[----:B------:R-:W-:Y:S01]  /*03d0*/  ISETP.GE.U32.AND.EX P0, PT, RZ, UR11, PT, P0 ;  /* 0x0000000bff007c0c */ /* 0x000fe2000bf06100 */
[----:B0-----:R-:W-:-:S12]  /*03e0*/  IMAD.MOV.U32 R4, RZ, RZ, R13 ;  /* 0x000000ffff047224 */ /* 0x001fd800078e000d */
[----:B------:R-:W-:Y:S05]  /*03f0*/  @!P0 BRA `(.L_x_0) ;  /* 0xfffffffc00748947 */ /* 0x000fea000383ffff */
[----:B------:R-:W-:Y:S05]  /*0400*/  EXIT ;  /* 0x000000000000794d */ /* 0x000fea0003800000 */
.L_x_1:
[----:B------:R-:W-:-:S00]  /*0410*/  BRA `(.L_x_1) ;  /* 0xfffffffc00fc7947 */ /* 0x000fc0000383ffff */
[----:B------:R-:W-:-:S00]  /*0420*/  NOP ;  /* 0x0000000000007918 */ /* 0x000fc00000000000 */
        /* <DEDUP_REMOVED lines=13> */
.L_x_72:


//--------------------- .text._ZN7rle_gpu17create_flag_arrayI5SumOpEEvmPKcPNT_4DataE --------------------------
	.section	.text._ZN7rle_gpu17create_flag_arrayI5SumOpEEvmPKcPNT_4DataE,"ax",@progbits
	.align	128
        .global         _ZN7rle_gpu17create_flag_arrayI5SumOpEEvmPKcPNT_4DataE
        .type           _ZN7rle_gpu17create_flag_arrayI5SumOpEEvmPKcPNT_4DataE,@function
        .size           _ZN7rle_gpu17create_flag_arrayI5SumOpEEvmPKcPNT_4DataE,(.L_x_73 - _ZN7rle_gpu17create_flag_arrayI5SumOpEEvmPKcPNT_4DataE)
        .other          _ZN7rle_gpu17create_flag_arrayI5SumOpEEvmPKcPNT_4DataE,@"STO_CUDA_ENTRY STV_DEFAULT"
_ZN7rle_gpu17create_flag_arrayI5SumOpEEvmPKcPNT_4DataE:
.text._ZN7rle_gpu17create_flag_arrayI5SumOpEEvmPKcPNT_4DataE:
[----:B------:R-:W-:Y:S01]  /*0000*/  LDC R1, c[0x0][0x37c] ;  /* 0x0000df00ff017b82 */ /* 0x000fe20000000800 */
[----:B------:R-:W0:Y:S07]  /*0010*/  S2R R0, SR_TID.X ;  /* 0x0000000000007919 */ /* 0x000e2e0000002100 */
[----:B------:R-:W0:Y:S01]  /*0020*/  S2UR UR6, SR_CTAID.X ;  /* 0x00000000000679c3 */ /* 0x000e220000002500 */
[----:B------:R-:W1:Y:S01]  /*0030*/  LDCU.64 UR4, c[0x0][0x358] ;  /* 0x00006b00ff0477ac */ /* 0x000e620008000a00 */
[----:B------:R-:W2:Y:S01]  /*0040*/  LDCU.64 UR8, c[0x0][0x380] ;  /* 0x00007000ff0877ac */ /* 0x000ea20008000a00 */
[----:B0-----:R-:W-:-:S13]  /*0050*/  LOP3.LUT P1, RZ, R0, UR6, RZ, 0xfc, !PT ;  /* 0x0000000600ff7c12 */ /* 0x001fda000f82fcff */
[----:B------:R-:W1:Y:S02]  /*0060*/  @!P1 LDC.64 R2, c[0x0][0x388] ;  /* 0x0000e200ff029b82 */ /* 0x000e640000000a00 */
[----:B-1----:R-:W3:Y:S06]  /*0070*/  @!P1 LDG.E.U8 R2, desc[UR4][R2.64] ;  /* 0x0000000402029981 */ /* 0x002eec000c1e1100 */
[----:B------:R-:W0:Y:S01]  /*0080*/  LDC R9, c[0x0][0x360] ;  /* 0x0000d800ff097b82 */ /* 0x000e220000000800 */
[----:B------:R-:W-:-:S07]  /*0090*/  @!P1 IMAD.MOV.U32 R7, RZ, RZ, 0x3340 ;  /* 0x00003340ff079424 */ /* 0x000fce00078e00ff */
[----:B------:R-:W1:Y:S01]  /*00a0*/  @!P1 LDC.64 R4, c[0x0][0x390] ;  /* 0x0000e400ff049b82 */ /* 0x000e620000000a00 */
[----:B0-----:R-:W-:-:S04]  /*00b0*/  IMAD R0, R9, UR6, R0 ;  /* 0x0000000609007c24 */ /* 0x001fc8000f8e0200 */
[----:B------:R-:W-:Y:S01]  /*00c0*/  VIADD R6, R0, 0x1 ;  /* 0x0000000100067836 */ /* 0x000fe20000000000 */
[----:B------:R-:W-:-:S04]  /*00d0*/  @!P1 PRMT R0, RZ, 0x3340, RZ ;  /* 0x00003340ff009816 */ /* 0x000fc800000000ff */
[----:B--2---:R-:W-:-:S04]  /*00e0*/  ISETP.GE.U32.AND P0, PT, R6, UR8, PT ;  /* 0x0000000806007c0c */ /* 0x004fc8000bf06070 */
[----:B------:R-:W-:Y:S02]  /*00f0*/  ISETP.GE.U32.AND.EX P0, PT, RZ, UR9, PT, P0 ;  /* 0x00000009ff007c0c */ /* 0x000fe4000bf06100 */
[----:B---3--:R-:W-:-:S04]  /*0100*/  @!P1 PRMT R7, R2, R7, 0x1 ;  /* 0x0000000102079416 */ /* 0x008fc80000000007 */
[----:B------:R-:W-:-:S05]  /*0110*/  @!P1 PRMT R7, R7, 0x5410, R0 ;  /* 0x0000541007079816 */ /* 0x000fca0000000000 */
[----:B-1----:R0:W-:Y:S02]  /*0120*/  @!P1 STG.E desc[UR4][R4.64], R7 ;  /* 0x0000000704009986 */ /* 0x0021e4000c101904 */
[----:B------:R-:W-:Y:S05]  /*0130*/  @P0 EXIT ;  /* 0x000000000000094d */ /* 0x000fea0003800000 */
[----:B------:R-:W1:Y:S01]  /*0140*/  LDCU UR6, c[0x0][0x370] ;  /* 0x00006e00ff0677ac */ /* 0x000e620008000800 */
[--C-:B------:R-:W-:Y:S01]  /*0150*/  IMAD.MOV.U32 R0, RZ, RZ, R6.reuse ;  /* 0x000000ffff007224 */ /* 0x100fe200078e0006 */
[----:B------:R-:W-:Y:S01]  /*0160*/  PRMT R15, RZ, 0x3340, RZ ;  /* 0x00003340ff0f7816 */ /* 0x000fe200000000ff */
[----:B------:R-:W-:Y:S01]  /*0170*/  IMAD.MOV.U32 R10, RZ, RZ, R6 ;  /* 0x000000ffff0a7224 */ /* 0x000fe200078e0006 */
[----:B------:R-:W2:Y:S01]  /*0180*/  LDCU.64 UR10, c[0x0][0x388] ;  /* 0x00007100ff0a77ac */ /* 0x000ea20008000a00 */
[----:B------:R-:W-:Y:S01]  /*0190*/  IMAD.MOV.U32 R13, RZ, RZ, RZ ;  /* 0x000000ffff0d7224 */ /* 0x000fe200078e00ff */
[----:B------:R-:W3:Y:S01]  /*01a0*/  LDCU.64 UR12, c[0x0][0x390] ;  /* 0x00007200ff0c77ac */ /* 0x000ee20008000a00 */
[----:B-1----:R-:W-:-:S07]  /*01b0*/  IMAD R9, R9, UR6, RZ ;  /* 0x0000000609097c24 */ /* 0x002fce000f8e02ff */
.L_x_2:
[----:B0-----:R-:W-:Y:S01]  /*01c0*/  VIADD R4, R0, 0xffffffff ;  /* 0xffffffff00047836 */ /* 0x001fe20000000000 */
[----:B--2---:R-:W-:-:S04]  /*01d0*/  IADD3 R2, P0, PT, R10, UR10, RZ ;  /* 0x0000000a0a027c10 */ /* 0x004fc8000ff1e0ff */
[----:B------:R-:W-:Y:S02]  /*01e0*/  IADD3 R4, P1, PT, R4, UR10, RZ ;  /* 0x0000000a04047c10 */ /* 0x000fe4000ff3e0ff */
[----:B------:R-:W-:-:S03]  /*01f0*/  IADD3.X R3, PT, PT, R13, UR11, RZ, P0, !PT ;  /* 0x0000000b0d037c10 */ /* 0x000fc600087fe4ff */
[----:B------:R-:W-:Y:S02]  /*0200*/  IMAD.X R5, RZ, RZ, UR11, P1 ;  /* 0x0000000bff057e24 */ /* 0x000fe400088e06ff */
[----:B------:R-:W2:Y:S04]  /*0210*/  LDG.E.U8 R2, desc[UR4][R2.64] ;  /* 0x0000000402027981 */ /* 0x000ea8000c1e1100 */
[----:B------:R-:W2:Y:S02]  /*0220*/  LDG.E.U8 R5, desc[UR4][R4.64] ;  /* 0x0000000404057981 */ /* 0x000ea4000c1e1100 */
[----:B--2---:R-:W-:-:S04]  /*0230*/  ISETP.NE.AND P0, PT, R2, R5, PT ;  /* 0x000000050200720c */ /* 0x004fc80003f05270 */
[----:B------:R-:W-:Y:S02]  /*0240*/  SEL R7, RZ, 0x1, !P0 ;  /* 0x00000001ff077807 */ /* 0x000fe40004000000 */
[----:B---3--:R-:W-:Y:S02]  /*0250*/  LEA R6, P0, R10, UR12, 0x2 ;  /* 0x0000000c0a067c11 */ /* 0x008fe4000f8010ff */
[----:B------:R-:W-:Y:S02]  /*0260*/  PRMT R8, R2, 0x3340, R7 ;  /* 0x0000334002087816 */ /* 0x000fe40000000007 */
[----:B------:R-:W-:Y:S01]  /*0270*/  LEA.HI.X R7, R10, UR13, R13, 0x2, P0 ;  /* 0x0000000d0a077c11 */ /* 0x000fe200080f140d */
[----:B------:R-:W-:Y:S01]  /*0280*/  IMAD.IADD R10, R9, 0x1, R0 ;  /* 0x00000001090a7824 */ /* 0x000fe200078e0200 */
[----:B------:R-:W-:-:S03]  /*0290*/  PRMT R11, R8, 0x5410, R15 ;  /* 0x00005410080b7816 */ /* 0x000fc6000000000f */
[----:B------:R-:W-:Y:S01]  /*02a0*/  IMAD.MOV.U32 R0, RZ, RZ, R10 ;  /* 0x000000ffff007224 */ /* 0x000fe200078e000a */
[----:B------:R-:W-:Y:S01]  /*02b0*/  ISETP.GE.U32.AND P0, PT, R10, UR8, PT ;  /* 0x000000080a007c0c */ /* 0x000fe2000bf06070 */
[----:B------:R1:W-:Y:S03]  /*02c0*/  STG.E desc[UR4][R6.64], R11 ;  /* 0x0000000b06007986 */ /* 0x0003e6000c101904 */
[----:B------:R-:W-:-:S13]  /*02d0*/  ISETP.GE.U32.AND.EX P0, PT, RZ, UR9, PT, P0 ;  /* 0x00000009ff007c0c */ /* 0x000fda000bf06100 */
[----:B-1----:R-:W-:Y:S05]  /*02e0*/  @!P0 BRA `(.L_x_2) ;  /* 0xfffffffc00b48947 */ /* 0x002fea000383ffff */
[----:B------:R-:W-:Y:S05]  /*02f0*/  EXIT ;  /* 0x000000000000794d */ /* 0x000fea0003800000 */
.L_x_3:
        /* <DEDUP_REMOVED lines=16> */
.L_x_73:


//--------------------- .text._ZN7rle_gpu23extract_compressed_dataEjjP8RleData2PcPj --------------------------
	.section	.text._ZN7rle_gpu23extract_compressed_dataEjjP8RleData2PcPj,"ax",@progbits
	.align	128
        .global         _ZN7rle_gpu23extract_compressed_dataEjjP8RleData2PcPj
        .type           _ZN7rle_gpu23extract_compressed_dataEjjP8RleData2PcPj,@function
        .size           _ZN7rle_gpu23extract_compressed_dataEjjP8RleData2PcPj,(.L_x_74 - _ZN7rle_gpu23extract_compressed_dataEjjP8RleData2PcPj)
        .other          _ZN7rle_gpu23extract_compressed_dataEjjP8RleData2PcPj,@"STO_CUDA_ENTRY STV_DEFAULT"
_ZN7rle_gpu23extract_compressed_dataEjjP8RleData2PcPj:
.text._ZN7rle_gpu23extract_compressed_dataEjjP8RleData2PcPj:
[----:B------:R-:W-:Y:S01]  /*0000*/  LDC R1, c[0x0][0x37c] ;  /* 0x0000df00ff017b82 */ /* 0x000fe20000000800 */
[----:B------:R-:W0:Y:S07]  /*0010*/  S2R R5, SR_TID.X ;  /* 0x0000000000057919 */ /* 0x000e2e0000002100 */
[----:B------:R-:W0:Y:S01]  /*0020*/  S2UR UR6, SR_CTAID.X ;  /* 0x00000000000679c3 */ /* 0x000e220000002500 */
[----:B------:R-:W1:Y:S01]  /*0030*/  LDCU.64 UR4, c[0x0][0x358] ;  /* 0x00006b00ff0477ac */ /* 0x000e620008000a00 */
[----:B------:R-:W-:Y:S01]  /*0040*/  BSSY.RECONVERGENT B0, `(.L_x_4) ;  /* 0x000001b000007945 */ /* 0x000fe20003800200 */
[----:B------:R-:W2:Y:S05]  /*0050*/  LDCU.64 UR8, c[0x0][0x390] ;  /* 0x00007200ff0877ac */ /* 0x000eaa0008000a00 */
[----:B------:R-:W3:Y:S08]  /*0060*/  LDC R12, c[0x0][0x360] ;  /* 0x0000d800ff0c7b82 */ /* 0x000ef00000000800 */
[----:B------:R-:W4:Y:S01]  /*0070*/  LDC R0, c[0x0][0x384] ;  /* 0x0000e100ff007b82 */ /* 0x000f220000000800 */
[----:B0-----:R-:W-:Y:S01]  /*0080*/  LOP3.LUT P0, RZ, R5, UR6, RZ, 0xfc, !PT ;  /* 0x0000000605ff7c12 */ /* 0x001fe2000f80fcff */
[----:B---3--:R-:W-:-:S02]  /*0090*/  IMAD R3, R12, UR6, R5 ;  /* 0x000000060c037c24 */ /* 0x008fc4000f8e0205 */
[----:B----4-:R-:W-:-:S05]  /*00a0*/  VIADD R0, R0, 0xffffffff ;  /* 0xffffffff00007836 */ /* 0x010fca0000000000 */
[----:B------:R-:W-:-:S13]  /*00b0*/  ISETP.GE.U32.AND P1, PT, R3, R0, PT ;  /* 0x000000000300720c */ /* 0x000fda0003f26070 */
[----:B-12---:R-:W-:Y:S05]  /*00c0*/  @P1 BRA `(.L_x_5) ;  /* 0x0000000000481947 */ /* 0x006fea0003800000 */
[----:B------:R-:W0:Y:S01]  /*00d0*/  LDC.64 R8, c[0x0][0x388] ;  /* 0x0000e200ff087b82 */ /* 0x000e220000000a00 */
[----:B------:R-:W1:Y:S01]  /*00e0*/  LDCU UR7, c[0x0][0x370] ;  /* 0x00006e00ff0777ac */ /* 0x000e620008000800 */
[----:B------:R-:W-:-:S06]  /*00f0*/  IMAD.MOV.U32 R13, RZ, RZ, R3 ;  /* 0x000000ffff0d7224 */ /* 0x000fcc00078e0003 */
[----:B------:R-:W2:Y:S01]  /*0100*/  LDC.64 R10, c[0x0][0x398] ;  /* 0x0000e600ff0a7b82 */ /* 0x000ea20000000a00 */
[----:B-1----:R-:W-:-:S07]  /*0110*/  IMAD R12, R12, UR7, RZ ;  /* 0x000000070c0c7c24 */ /* 0x002fce000f8e02ff */
.L_x_6:
[----:B0-----:R-:W-:-:S05]  /*0120*/  IMAD.WIDE.U32 R2, R13, 0x8, R8 ;  /* 0x000000080d027825 */ /* 0x001fca00078e0008 */
[----:B------:R-:W3:Y:S04]  /*0130*/  LDG.E R4, desc[UR4][R2.64] ;  /* 0x0000000402047981 */ /* 0x000ee8000c1e1900 */
[----:B------:R-:W3:Y:S04]  /*0140*/  LDG.E R5, desc[UR4][R2.64+0x8] ;  /* 0x0000080402057981 */ /* 0x000ee8000c1e1900 */
[----:B------:R-:W4:Y:S01]  /*0150*/  LDG.E.U8 R15, desc[UR4][R2.64+0x4] ;  /* 0x00000404020f7981 */ /* 0x000f22000c1e1100 */
[----:B------:R-:W-:-:S04]  /*0160*/  IADD3 R6, P1, PT, R13, UR8, RZ ;  /* 0x000000080d067c10 */ /* 0x000fc8000ff3e0ff */
[----:B------:R-:W-:Y:S01]  /*0170*/  IADD3.X R7, PT, PT, RZ, UR9, RZ, P1, !PT ;  /* 0x00000009ff077c10 */ /* 0x000fe20008ffe4ff */
[----:B---3--:R-:W-:Y:S02]  /*0180*/  IMAD.IADD R17, R5, 0x1, -R4 ;  /* 0x0000000105117824 */ /* 0x008fe400078e0a04 */
[----:B--2---:R-:W-:Y:S01]  /*0190*/  IMAD.WIDE.U32 R4, R13, 0x4, R10 ;  /* 0x000000040d047825 */ /* 0x004fe200078e000a */
[----:B------:R-:W-:Y:S01]  /*01a0*/  IADD3 R13, PT, PT, R12, R13, RZ ;  /* 0x0000000d0c0d7210 */ /* 0x000fe20007ffe0ff */
[----:B----4-:R1:W-:Y:S03]  /*01b0*/  STG.E.U8 desc[UR4][R6.64], R15 ;  /* 0x0000000f06007986 */ /* 0x0103e6000c101104 */
[----:B------:R-:W-:Y:S01]  /*01c0*/  ISETP.GE.U32.AND P1, PT, R13, R0, PT ;  /* 0x000000000d00720c */ /* 0x000fe20003f26070 */
[----:B------:R1:W-:-:S12]  /*01d0*/  STG.E desc[UR4][R4.64], R17 ;  /* 0x0000001104007986 */ /* 0x0003d8000c101904 */
[----:B-1----:R-:W-:Y:S05]  /*01e0*/  @!P1 BRA `(.L_x_6) ;  /* 0xfffffffc00cc9947 */ /* 0x002fea000383ffff */
.L_x_5:
[----:B------:R-:W-:Y:S05]  /*01f0*/  BSYNC.RECONVERGENT B0 ;  /* 0x0000000000007941 */ /* 0x000fea0003800200 */
.L_x_4:
[----:B------:R-:W-:Y:S05]  /*0200*/  @P0 EXIT ;  /* 0x000000000000094d */ /* 0x000fea0003800000 */
[----:B------:R-:W0:Y:S01]  /*0210*/  LDC.64 R2, c[0x0][0x388] ;  /* 0x0000e200ff027b82 */ /* 0x000e220000000a00 */
[----:B------:R-:W1:Y:S01]  /*0220*/  LDCU.64 UR8, c[0x0][0x390] ;  /* 0x00007200ff0877ac */ /* 0x000e620008000a00 */
[----:B------:R-:W2:Y:S06]  /*0230*/  LDCU UR6, c[0x0][0x380] ;  /* 0x00007000ff0677ac */ /* 0x000eac0008000800 */
[----:B------:R-:W3:Y:S01]  /*0240*/  LDC.64 R4, c[0x0][0x398] ;  /* 0x0000e600ff047b82 */ /* 0x000ee20000000a00 */
[----:B0-----:R-:W-:-:S05]  /*0250*/  IMAD.WIDE.U32 R2, R0, 0x8, R2 ;  /* 0x0000000800027825 */ /* 0x001fca00078e0002 */
[----:B------:R-:W2:Y:S04]  /*0260*/  LDG.E R8, desc[UR4][R2.64] ;  /* 0x0000000402087981 */ /* 0x000ea8000c1e1900 */
[----:B------:R-:W4:Y:S01]  /*0270*/  LDG.E.U8 R9, desc[UR4][R2.64+0x4] ;  /* 0x0000040402097981 */ /* 0x000f22000c1e1100 */
[C---:B-1----:R-:W-:Y:S01]  /*0280*/  IADD3 R6, P0, PT, R0.reuse, UR8, RZ ;  /* 0x0000000800067c10 */ /* 0x042fe2000ff1e0ff */
[----:B---3--:R-:W-:-:S03]  /*0290*/  IMAD.WIDE.U32 R4, R0, 0x4, R4 ;  /* 0x0000000400047825 */ /* 0x008fc600078e0004 */
[----:B------:R-:W-:Y:S02]  /*02a0*/  IADD3.X R7, PT, PT, RZ, UR9, RZ, P0, !PT ;  /* 0x00000009ff077c10 */ /* 0x000fe400087fe4ff */
[----:B--2---:R-:W-:-:S03]  /*02b0*/  IADD3 R11, PT, PT, -R8, UR6, RZ ;  /* 0x00000006080b7c10 */ /* 0x004fc6000fffe1ff */
[----:B----4-:R-:W-:Y:S04]  /*02c0*/  STG.E.U8 desc[UR4][R6.64], R9 ;  /* 0x0000000906007986 */ /* 0x010fe8000c101104 */
[----:B------:R-:W-:Y:S01]  /*02d0*/  STG.E desc[UR4][R4.64], R11 ;  /* 0x0000000b04007986 */ /* 0x000fe2000c101904 */
[----:B------:R-:W-:Y:S05]  /*02e0*/  EXIT ;  /* 0x000000000000794d */ /* 0x000fea0003800000 */
.L_x_7:
        /* <DEDUP_REMOVED lines=9> */
.L_x_74:


//--------------------- .text._ZN8scan_gpu10local_scanI5SumOpLj4ELb1EEEvmPKNT_4DataEPS3_S6_ --------------------------
	.section	.text._ZN8scan_gpu10local_scanI5SumOpLj4ELb1EEEvmPKNT_4DataEPS3_S6_,"ax",@progbits
	.align	128
        .global         _ZN8scan_gpu10local_scanI5SumOpLj4ELb1EEEvmPKNT_4DataEPS3_S6_
        .type           _ZN8scan_gpu10local_scanI5SumOpLj4ELb1EEEvmPKNT_4DataEPS3_S6_,@function
        .size           _ZN8scan_gpu10local_scanI5SumOpLj4ELb1EEEvmPKNT_4DataEPS3_S6_,(.L_x_70 - _ZN8scan_gpu10local_scanI5SumOpLj4ELb1EEEvmPKNT_4DataEPS3_S6_)
        .other          _ZN8scan_gpu10local_scanI5SumOpLj4ELb1EEEvmPKNT_4DataEPS3_S6_,@"STO_CUDA_ENTRY STV_DEFAULT"
_ZN8scan_gpu10local_scanI5SumOpLj4ELb1EEEvmPKNT_4DataEPS3_S6_:
.text._ZN8scan_gpu10local_scanI5SumOpLj4ELb1EEEvmPKNT_4DataEPS3_S6_:
[----:B------:R-:W-:Y:S08]  /*0000*/  LDC R1, c[0x0][0x37c] ;  /* 0x0000df00ff017b82 */ /* 0x000ff00000000800 */
[----:B------:R-:W0:Y:S01]  /*0010*/  LDC.64 R4, c[0x0][0x380] ;  /* 0x0000e000ff047b82 */ /* 0x000e220000000a00 */
[----:B------:R-:W1:Y:S01]  /*0020*/  S2R R11, SR_TID.X ;  /* 0x00000000000b7919 */ /* 0x000e620000002100 */
[----:B------:R-:W2:Y:S01]  /*0030*/  LDCU.64 UR8, c[0x0][0x358] ;  /* 0x00006b00ff0877ac */ /* 0x000ea20008000a00 */
[----:B------:R-:W3:Y:S01]  /*0040*/  LDCU UR6, c[0x0][0x370] ;  /* 0x00006e00ff0677ac */ /* 0x000ee20008000800 */
[----:B0-----:R-:W-:-:S02]  /*0050*/  SHF.R.U32.HI R3, RZ, 0x2, R5 ;  /* 0x00000002ff037819 */ /* 0x001fc40000011605 */
[----:B------:R-:W-:Y:S02]  /*0060*/  SHF.R.U64 R0, R4, 0x2, R5 ;  /* 0x0000000204007819 */ /* 0x000fe40000001205 */
[----:B------:R-:W-:-:S13]  /*0070*/  LOP3.LUT P0, RZ, R3, 0x3fffffff, RZ, 0xc0, !PT ;  /* 0x3fffffff03ff7812 */ /* 0x000fda000780c0ff */
[----:B-123--:R-:W-:Y:S05]  /*0080*/  @P0 BRA `(.L_x_8) ;  /* 0x0000000000500947 */ /* 0x00efea0003800000 */
[----:B------:R-:W0:Y:S01]  /*0090*/  I2F.U32.RP R4, UR6 ;  /* 0x0000000600047d06 */ /* 0x000e220008209000 */
[----:B------:R-:W-:-:S07]  /*00a0*/  ISETP.NE.U32.AND P2, PT, RZ, UR6, PT ;  /* 0x00000006ff007c0c */ /* 0x000fce000bf45070 */
[----:B0-----:R-:W0:Y:S02]  /*00b0*/  MUFU.RCP R4, R4 ;  /* 0x0000000400047308 */ /* 0x001e240000001000 */
[----:B0-----:R-:W-:-:S06]  /*00c0*/  VIADD R2, R4, 0xffffffe ;  /* 0x0ffffffe04027836 */ /* 0x001fcc0000000000 */
[----:B------:R0:W1:Y:S02]  /*00d0*/  F2I.FTZ.U32.TRUNC.NTZ R3, R2 ;  /* 0x0000000200037305 */ /* 0x000064000021f000 */
[----:B0-----:R-:W-:Y:S02]  /*00e0*/  IMAD.MOV.U32 R2, RZ, RZ, RZ ;  /* 0x000000ffff027224 */ /* 0x001fe400078e00ff */
[----:B-1----:R-:W-:-:S04]  /*00f0*/  IMAD.MOV R5, RZ, RZ, -R3 ;  /* 0x000000ffff057224 */ /* 0x002fc800078e0a03 */
[----:B------:R-:W-:-:S04]  /*0100*/  IMAD R5, R5, UR6, RZ ;  /* 0x0000000605057c24 */ /* 0x000fc8000f8e02ff */
[----:B------:R-:W-:-:S06]  /*0110*/  IMAD.HI.U32 R3, R3, R5, R2 ;  /* 0x0000000503037227 */ /* 0x000fcc00078e0002 */
[----:B------:R-:W-:-:S04]  /*0120*/  IMAD.HI.U32 R3, R3, R0, RZ ;  /* 0x0000000003037227 */ /* 0x000fc800078e00ff */
[----:B------:R-:W-:-:S04]  /*0130*/  IMAD.MOV R5, RZ, RZ, -R3 ;  /* 0x000000ffff057224 */ /* 0x000fc800078e0a03 */
[----:B------:R-:W-:-:S05]  /*0140*/  IMAD R0, R5, UR6, R0 ;  /* 0x0000000605007c24 */ /* 0x000fca000f8e0200 */
[----:B------:R-:W-:-:S13]  /*0150*/  ISETP.GE.U32.AND P0, PT, R0, UR6, PT ;  /* 0x0000000600007c0c */ /* 0x000fda000bf06070 */
[----:B------:R-:W-:Y:S02]  /*0160*/  @P0 VIADD R0, R0, -UR6 ;  /* 0x8000000600000c36 */ /* 0x000fe40008000000 */
[----:B------:R-:W-:-:S03]  /*0170*/  @P0 VIADD R3, R3, 0x1 ;  /* 0x0000000103030836 */ /* 0x000fc60000000000 */
[----:B------:R-:W-:-:S13]  /*0180*/  ISETP.GE.U32.AND P1, PT, R0, UR6, PT ;  /* 0x0000000600007c0c */ /* 0x000fda000bf26070 */
[----:B------:R-:W-:Y:S01]  /*0190*/  @P1 VIADD R3, R3, 0x1 ;  /* 0x0000000103031836 */ /* 0x000fe20000000000 */
[----:B------:R-:W-:-:S05]  /*01a0*/  @!P2 LOP3.LUT R3, RZ, UR6, RZ, 0x33, !PT ;  /* 0x00000006ff03ac12 */ /* 0x000fca000f8e33ff */
[----:B------:R-:W-:Y:S01]  /*01b0*/  IMAD.MOV.U32 R6, RZ, RZ, R3 ;  /* 0x000000ffff067224 */ /* 0x000fe200078e0003 */
[----:B------:R-:W-:Y:S06]  /*01c0*/  BRA `(.L_x_9) ;  /* 0x0000000000087947 */ /* 0x000fec0003800000 */
.L_x_8:
[----:B------:R-:W-:-:S07]  /*01d0*/  MOV R2, 0x1f0 ;  /* 0x000001f000027802 */ /* 0x000fce0000000f00 */
[----:B------:R-:W-:Y:S05]  /*01e0*/  CALL.REL.NOINC `($__internal_0_$__cuda_sm20_div_u64) ;  /* 0x0000001c00087944 */ /* 0x000fea0003c00000 */
.L_x_9:
[----:B------:R-:W0:Y:S01]  /*01f0*/  S2R R3, SR_CTAID.X ;  /* 0x0000000000037919 */ /* 0x000e220000002500 */
[----:B------:R-:W1:Y:S01]  /*0200*/  LDCU UR4, c[0x0][0x360] ;  /* 0x00006c00ff0477ac */ /* 0x000e620008000800 */
[----:B------:R-:W-:Y:S01]  /*0210*/  SHF.R.U32.HI R0, RZ, 0x5, R11 ;  /* 0x00000005ff007819 */ /* 0x000fe2000001160b */
[----:B------:R-:W2:Y:S01]  /*0220*/  LDC R13, c[0x0][0x380] ;  /* 0x0000e000ff0d7b82 */ /* 0x000ea20000000800 */
[----:B------:R-:W-:Y:S01]  /*0230*/  ISETP.GE.U32.AND P0, PT, R11, 0x20, PT ;  /* 0x000000200b00780c */ /* 0x000fe20003f06070 */
[----:B------:R-:W3:Y:S01]  /*0240*/  LDCU.64 UR10, c[0x0][0x398] ;  /* 0x00007300ff0a77ac */ /* 0x000ee20008000a00 */
[----:B-1----:R-:W-:-:S06]  /*0250*/  USHF.R.U32.HI UR4, URZ, 0x5, UR4 ;  /* 0x00000005ff047899 */ /* 0x002fcc0008011604 */
[C---:B0-----:R-:W-:Y:S01]  /*0260*/  IMAD R5, R3.reuse, UR4, RZ ;  /* 0x0000000403057c24 */ /* 0x041fe2000f8e02ff */
[----:B------:R-:W-:-:S04]  /*0270*/  ISETP.EQ.AND P0, PT, R3, RZ, !P0 ;  /* 0x000000ff0300720c */ /* 0x000fc80004702270 */
[----:B------:R-:W-:-:S05]  /*0280*/  IADD3 R2, P1, PT, R5, R0, RZ ;  /* 0x0000000005027210 */ /* 0x000fca0007f3e0ff */
[----:B------:R-:W-:Y:S01]  /*0290*/  IMAD.X R5, RZ, RZ, RZ, P1 ;  /* 0x000000ffff057224 */ /* 0x000fe200008e06ff */
[----:B---3--:R-:W-:-:S04]  /*02a0*/  LEA R4, P1, R2, UR10, 0x2 ;  /* 0x0000000a02047c11 */ /* 0x008fc8000f8210ff */
[----:B------:R-:W-:-:S05]  /*02b0*/  LEA.HI.X R5, R2, UR11, R5, 0x2, P1 ;  /* 0x0000000b02057c11 */ /* 0x000fca00088f1405 */
[----:B------:R0:W3:Y:S01]  /*02c0*/  @!P0 LDG.E R2, desc[UR8][R4.64+-0x4] ;  /* 0xfffffc0804028981 */ /* 0x0000e2000c1e1900 */
[----:B------:R-:W1:Y:S01]  /*02d0*/  I2F.U32.RP R9, UR4 ;  /* 0x0000000400097d06 */ /* 0x000e620008209000 */
[----:B------:R-:W-:Y:S01]  /*02e0*/  IMAD.SHL.U32 R8, R6, 0x4, RZ ;  /* 0x0000000406087824 */ /* 0x000fe200078e00ff */
[----:B------:R-:W-:Y:S01]  /*02f0*/  UIADD3 UR5, UPT, UPT, UR6, -0x1, URZ ;  /* 0xffffffff06057890 */ /* 0x000fe2000fffe0ff */
[----:B------:R-:W-:Y:S01]  /*0300*/  IMAD R10, RZ, RZ, -UR4 ;  /* 0x80000004ff0a7e24 */ /* 0x000fe2000f8e02ff */
[----:B------:R-:W-:Y:S01]  /*0310*/  ISETP.NE.U32.AND P3, PT, RZ, UR4, PT ;  /* 0x00000004ff007c0c */ /* 0x000fe2000bf65070 */
[----:B------:R-:W-:Y:S01]  /*0320*/  IMAD.MOV R6, RZ, RZ, -R8 ;  /* 0x000000ffff067224 */ /* 0x000fe200078e0a08 */
[----:B------:R-:W-:Y:S01]  /*0330*/  PRMT R22, RZ, 0x7610, R22 ;  /* 0x00007610ff167816 */ /* 0x000fe20000000016 */
[----:B------:R-:W-:Y:S01]  /*0340*/  IMAD.MOV.U32 R12, RZ, RZ, RZ ;  /* 0x000000ffff0c7224 */ /* 0x000fe200078e00ff */
[----:B------:R-:W-:Y:S01]  /*0350*/  ISETP.NE.AND P1, PT, R3, UR5, PT ;  /* 0x0000000503007c0c */ /* 0x000fe2000bf25270 */
[----:B--2---:R-:W-:Y:S01]  /*0360*/  IMAD R6, R6, UR6, R13 ;  /* 0x0000000606067c24 */ /* 0x004fe2000f8e020d */
[----:B------:R-:W-:Y:S01]  /*0370*/  UIADD3 UR5, UPT, UPT, UR4, -0x1, URZ ;  /* 0xffffffff04057890 */ /* 0x000fe2000fffe0ff */
[----:B------:R-:W-:Y:S01]  /*0380*/  IMAD.MOV.U32 R13, RZ, RZ, R10 ;  /* 0x000000ffff0d7224 */ /* 0x000fe200078e000a */
[----:B------:R-:W-:Y:S01]  /*0390*/  PRMT R20, RZ, 0x7610, R20 ;  /* 0x00007610ff147816 */ /* 0x000fe20000000014 */
[----:B------:R-:W-:Y:S01]  /*03a0*/  IMAD R3, R8, R3, RZ ;  /* 0x0000000308037224 */ /* 0x000fe200078e02ff */
[----:B0-----:R-:W-:Y:S01]  /*03b0*/  SEL R5, R6, RZ, !P1 ;  /* 0x000000ff06057207 */ /* 0x001fe20004800000 */
[----:B-1----:R-:W0:Y:S01]  /*03c0*/  MUFU.RCP R9, R9 ;  /* 0x0000000900097308 */ /* 0x002e220000001000 */
[----:B------:R-:W-:Y:S01]  /*03d0*/  IMAD.MOV.U32 R6, RZ, RZ, RZ ;  /* 0x000000ffff067224 */ /* 0x000fe200078e00ff */
[----:B------:R-:W-:-:S02]  /*03e0*/  PRMT R16, RZ, 0x7610, R16 ;  /* 0x00007610ff107816 */ /* 0x000fc40000000010 */
[----:B------:R-:W-:Y:S01]  /*03f0*/  IMAD.IADD R5, R8, 0x1, R5 ;  /* 0x0000000108057824 */ /* 0x000fe200078e0205 */
[----:B------:R-:W-:-:S04]  /*0400*/  LOP3.LUT R11, R11, 0x1f, RZ, 0xc0, !PT ;  /* 0x0000001f0b0b7812 */ /* 0x000fc800078ec0ff */
[----:B------:R-:W-:Y:S01]  /*0410*/  SHF.R.U32.HI R4, RZ, 0x2, R5 ;  /* 0x00000002ff047819 */ /* 0x000fe20000011605 */
[----:B0-----:R-:W-:-:S06]  /*0420*/  VIADD R7, R9, 0xffffffe ;  /* 0x0ffffffe09077836 */ /* 0x001fcc0000000000 */
[----:B------:R-:W0:Y:S02]  /*0430*/  F2I.FTZ.U32.TRUNC.NTZ R7, R7 ;  /* 0x0000000700077305 */ /* 0x000e24000021f000 */
[----:B0-----:R-:W-:-:S04]  /*0440*/  IMAD R9, R13, R7, RZ ;  /* 0x000000070d097224 */ /* 0x001fc800078e02ff */
[----:B------:R-:W-:Y:S01]  /*0450*/  IMAD.HI.U32 R7, R7, R9, R6 ;  /* 0x0000000907077227 */ /* 0x000fe200078e0006 */
[----:B------:R-:W-:-:S05]  /*0460*/  PRMT R6, RZ, 0x7610, R6 ;  /* 0x00007610ff067816 */ /* 0x000fca0000000006 */
[----:B------:R-:W-:-:S04]  /*0470*/  IMAD.HI.U32 R7, R7, R4, RZ ;  /* 0x0000000407077227 */ /* 0x000fc800078e00ff */
[----:B------:R-:W-:-:S04]  /*0480*/  IMAD.MOV R9, RZ, RZ, -R7 ;  /* 0x000000ffff097224 */ /* 0x000fc800078e0a07 */
[----:B------:R-:W-:-:S05]  /*0490*/  IMAD R4, R9, UR4, R4 ;  /* 0x0000000409047c24 */ /* 0x000fca000f8e0204 */
[----:B------:R-:W-:-:S13]  /*04a0*/  ISETP.GE.U32.AND P1, PT, R4, UR4, PT ;  /* 0x0000000404007c0c */ /* 0x000fda000bf26070 */
[----:B------:R-:W-:Y:S02]  /*04b0*/  @P1 VIADD R4, R4, -UR4 ;  /* 0x8000000404041c36 */ /* 0x000fe40008000000 */
[----:B------:R-:W-:Y:S01]  /*04c0*/  @P1 VIADD R7, R7, 0x1 ;  /* 0x0000000107071836 */ /* 0x000fe20000000000 */
[----:B------:R-:W-:Y:S02]  /*04d0*/  ISETP.NE.AND P1, PT, R0, UR5, PT ;  /* 0x0000000500007c0c */ /* 0x000fe4000bf25270 */
[----:B------:R-:W-:-:S13]  /*04e0*/  ISETP.GE.U32.AND P2, PT, R4, UR4, PT ;  /* 0x0000000404007c0c */ /* 0x000fda000bf46070 */
[----:B------:R-:W-:Y:S01]  /*04f0*/  @P2 VIADD R7, R7, 0x1 ;  /* 0x0000000107072836 */ /* 0x000fe20000000000 */
[----:B------:R-:W-:-:S05]  /*0500*/  @!P3 LOP3.LUT R7, RZ, UR4, RZ, 0x33, !PT ;  /* 0x00000004ff07bc12 */ /* 0x000fca000f8e33ff */
[----:B------:R-:W-:-:S04]  /*0510*/  IMAD.SHL.U32 R7, R7, 0x4, RZ ;  /* 0x0000000407077824 */ /* 0x000fc800078e00ff */
[----:B------:R-:W-:Y:S02]  /*0520*/  IMAD.MOV R4, RZ, RZ, -R7 ;  /* 0x000000ffff047224 */ /* 0x000fe400078e0a07 */
[----:B------:R-:W-:Y:S02]  /*0530*/  IMAD R0, R0, R7, RZ ;  /* 0x0000000700007224 */ /* 0x000fe400078e02ff */
[----:B------:R-:W-:-:S05]  /*0540*/  IMAD R5, R4, UR4, R5 ;  /* 0x0000000404057c24 */ /* 0x000fca000f8e0205 */
[----:B------:R-:W-:Y:S02]  /*0550*/  SEL R10, R5, RZ, !P1 ;  /* 0x000000ff050a7207 */ /* 0x000fe40004800000 */
[----:B------:R-:W-:-:S03]  /*0560*/  IADD3 R0, P1, PT, R3, R0, RZ ;  /* 0x0000000003007210 */ /* 0x000fc60007f3e0ff */
[----:B------:R-:W-:Y:S02]  /*0570*/  IMAD.IADD R10, R7, 0x1, R10 ;  /* 0x00000001070a7824 */ /* 0x000fe400078e020a */
[----:B------:R-:W-:Y:S01]  /*0580*/  IMAD.X R21, RZ, RZ, RZ, P1 ;  /* 0x000000ffff157224 */ /* 0x000fe200008e06ff */
[C---:B---3--:R-:W-:Y:S02]  /*0590*/  @!P0 PRMT R3, R2.reuse, 0x7770, RZ ;  /* 0x0000777002038816 */ /* 0x048fe400000000ff */
[C---:B------:R-:W-:Y:S02]  /*05a0*/  @!P0 PRMT R4, R2.reuse, 0x7771, RZ ;  /* 0x0000777102048816 */ /* 0x040fe400000000ff */
[C---:B------:R-:W-:Y:S02]  /*05b0*/  @!P0 PRMT R5, R2.reuse, 0x7772, RZ ;  /* 0x0000777202058816 */ /* 0x040fe400000000ff */
[----:B------:R-:W-:Y:S02]  /*05c0*/  @!P0 PRMT R2, R2, 0x7773, RZ ;  /* 0x0000777302028816 */ /* 0x000fe400000000ff */
[----:B------:R-:W-:-:S02]  /*05d0*/  @!P0 PRMT R6, R3, 0x7610, R6 ;  /* 0x0000761003068816 */ /* 0x000fc40000000006 */
[----:B------:R-:W-:Y:S02]  /*05e0*/  @!P0 PRMT R22, R4, 0x7610, R22 ;  /* 0x0000761004168816 */ /* 0x000fe40000000016 */
[----:B------:R-:W-:Y:S02]  /*05f0*/  @!P0 PRMT R20, R5, 0x7610, R20 ;  /* 0x0000761005148816 */ /* 0x000fe40000000014 */
[----:B------:R-:W-:-:S07]  /*0600*/  @!P0 PRMT R16, R2, 0x7610, R16 ;  /* 0x0000761002108816 */ /* 0x000fce0000000010 */
.L_x_24:
[----:B------:R-:W-:Y:S01]  /*0610*/  SHF.R.U32.HI R2, RZ, 0x7, R10 ;  /* 0x00000007ff027819 */ /* 0x000fe2000001160a */
[----:B------:R-:W-:Y:S01]  /*0620*/  IMAD.SHL.U32 R3, R12, 0x80, RZ ;  /* 0x000000800c037824 */ /* 0x000fe200078e00ff */
[----:B0-----:R-:W0:Y:S01]  /*0630*/  LDCU.64 UR4, c[0x0][0x388] ;  /* 0x00007100ff0477ac */ /* 0x001e220008000a00 */
[----:B------:R-:W-:Y:S01]  /*0640*/  BSSY.RECONVERGENT B0, `(.L_x_10) ;  /* 0x000004e000007945 */ /* 0x000fe20003800200 */
[----:B------:R-:W-:-:S05]  /*0650*/  VIMNMX.U32 R2, PT, PT, R2, 0x1, !PT ;  /* 0x0000000102027848 */ /* 0x000fca0007fe0000 */
[----:B------:R-:W-:Y:S02]  /*0660*/  VIADD R5, R2, 0xffffffff ;  /* 0xffffffff02057836 */ /* 0x000fe40000000000 */
[----:B------:R-:W-:-:S03]  /*0670*/  IMAD.IADD R2, R10, 0x1, -R3 ;  /* 0x000000010a027824 */ /* 0x000fc600078e0a03 */
[----:B------:R-:W-:-:S04]  /*0680*/  ISETP.NE.AND P0, PT, R12, R5, PT ;  /* 0x000000050c00720c */ /* 0x000fc80003f05270 */
[----:B------:R-:W-:Y:S02]  /*0690*/  SEL R2, R2, 0x80, !P0 ;  /* 0x0000008002027807 */ /* 0x000fe40004000000 */
[----:B------:R-:W-:Y:S02]  /*06a0*/  IADD3 R3, P0, PT, R3, R0, RZ ;  /* 0x0000000003037210 */ /* 0x000fe40007f1e0ff */
[----:B------:R-:W-:-:S03]  /*06b0*/  SHF.R.U32.HI R2, RZ, 0x5, R2 ;  /* 0x00000005ff027819 */ /* 0x000fc60000011602 */
[----:B------:R-:W-:Y:S01]  /*06c0*/  IMAD.SHL.U32 R4, R3, 0x4, RZ ;  /* 0x0000000403047824 */ /* 0x000fe200078e00ff */
[----:B------:R-:W-:Y:S01]  /*06d0*/  LOP3.LUT R8, R2, 0x7fffffc, RZ, 0xc0, !PT ;  /* 0x07fffffc02087812 */ /* 0x000fe200078ec0ff */
[----:B------:R-:W-:Y:S01]  /*06e0*/  IMAD.X R2, RZ, RZ, R21, P0 ;  /* 0x000000ffff027224 */ /* 0x000fe200000e0615 */
[----:B------:R-:W-:-:S03]  /*06f0*/  ISETP.NE.AND P0, PT, R11, RZ, PT ;  /* 0x000000ff0b00720c */ /* 0x000fc60003f05270 */
[----:B------:R-:W-:Y:S01]  /*0700*/  IMAD R15, R11, R8, RZ ;  /* 0x000000080b0f7224 */ /* 0x000fe200078e02ff */
[----:B------:R-:W-:Y:S02]  /*0710*/  SHF.L.U64.HI R3, R3, 0x2, R2 ;  /* 0x0000000203037819 */ /* 0x000fe40000010202 */
[----:B0-----:R-:W-:Y:S01]  /*0720*/  IADD3 R2, P1, PT, R4, UR4, RZ ;  /* 0x0000000404027c10 */ /* 0x001fe2000ff3e0ff */
[--C-:B------:R-:W-:Y:S01]  /*0730*/  IMAD.IADD R13, R8, 0x1, R15.reuse ;  /* 0x00000001080d7824 */ /* 0x100fe200078e020f */
[----:B------:R-:W-:Y:S02]  /*0740*/  SHF.R.U32.HI R15, RZ, 0x2, R15 ;  /* 0x00000002ff0f7819 */ /* 0x000fe4000001160f */
[----:B------:R-:W-:Y:S02]  /*0750*/  IADD3.X R3, PT, PT, R3, UR5, RZ, P1, !PT ;  /* 0x0000000503037c10 */ /* 0x000fe40008ffe4ff */
[----:B------:R-:W-:Y:S02]  /*0760*/  SHF.R.U32.HI R14, RZ, 0x2, R13 ;  /* 0x00000002ff0e7819 */ /* 0x000fe4000001160d */
[----:B------:R-:W-:-:S02]  /*0770*/  SEL R17, R16, RZ, !P0 ;  /* 0x000000ff10117207 */ /* 0x000fc40004000000 */
[----:B------:R-:W-:Y:S02]  /*0780*/  ISETP.GE.U32.AND P1, PT, R15, R14, PT ;  /* 0x0000000e0f00720c */ /* 0x000fe40003f26070 */
[----:B------:R-:W-:Y:S02]  /*0790*/  SEL R23, R20, RZ, !P0 ;  /* 0x000000ff14177207 */ /* 0x000fe40004000000 */
[----:B------:R-:W-:Y:S02]  /*07a0*/  SEL R18, R22, RZ, !P0 ;  /* 0x000000ff16127207 */ /* 0x000fe40004000000 */
[----:B------:R-:W-:-:S07]  /*07b0*/  SEL R4, R6, RZ, !P0 ;  /* 0x000000ff06047207 */ /* 0x000fce0004000000 */
[----:B------:R-:W-:Y:S05]  /*07c0*/  @P1 BRA `(.L_x_11) ;  /* 0x0000000000d41947 */ /* 0x000fea0003800000 */
[----:B------:R-:W-:Y:S01]  /*07d0*/  BSSY.RECONVERGENT B1, `(.L_x_12) ;  /* 0x0000033000017945 */ /* 0x000fe20003800200 */
[----:B------:R-:W-:Y:S02]  /*07e0*/  IMAD.IADD R25, R15, 0x1, -R14 ;  /* 0x000000010f197824 */ /* 0x000fe400078e0a0e */
[----:B------:R-:W-:-:S07]  /*07f0*/  IMAD.MOV.U32 R7, RZ, RZ, R15 ;  /* 0x000000ffff077224 */ /* 0x000fce00078e000f */
.L_x_13:
[----:B------:R-:W-:-:S05]  /*0800*/  IMAD.WIDE.U32 R4, R7, 0x10, R2 ;  /* 0x0000001007047825 */ /* 0x000fca00078e0002 */
[----:B------:R-:W2:Y:S04]  /*0810*/  LDG.E.U16 R19, desc[UR8][R4.64+0x2] ;  /* 0x0000020804137981 */ /* 0x000ea8000c1e1500 */
[----:B------:R-:W3:Y:S04]  /*0820*/  LDG.E.U8 R24, desc[UR8][R4.64+0x1] ;  /* 0x0000010804187981 */ /* 0x000ee8000c1e1100 */
[----:B------:R-:W4:Y:S04]  /*0830*/  LDG.E.U16 R8, desc[UR8][R4.64+0x6] ;  /* 0x0000060804087981 */ /* 0x000f28000c1e1500 */
[----:B------:R-:W5:Y:S01]  /*0840*/  LDG.E.U8 R9, desc[UR8][R4.64+0x5] ;  /* 0x0000050804097981 */ /* 0x000f62000c1e1100 */
[----:B------:R-:W-:Y:S01]  /*0850*/  IMAD.U32 R26, R23, 0x10000, RZ ;  /* 0x00010000171a7824 */ /* 0x000fe200078e00ff */
[----:B------:R-:W-:-:S04]  /*0860*/  LOP3.LUT R17, R17, 0xffff, RZ, 0xc0, !PT ;  /* 0x0000ffff11117812 */ /* 0x000fc800078ec0ff */
[----:B------:R-:W-:-:S05]  /*0870*/  LOP3.LUT R26, R26, 0xff0000, RZ, 0xc0, !PT ;  /* 0x00ff00001a1a7812 */ /* 0x000fca00078ec0ff */
[----:B------:R-:W-:Y:S02]  /*0880*/  IMAD R26, R17, 0x1000000, R26 ;  /* 0x01000000111a7824 */ /* 0x000fe400078e021a */
[----:B------:R-:W5:Y:S01]  /*0890*/  LDG.E.U16 R17, desc[UR8][R4.64+0xa] ;  /* 0x00000a0804117981 */ /* 0x000f62000c1e1500 */
[C---:B--2---:R-:W-:Y:S02]  /*08a0*/  PRMT R27, R19.reuse, 0x7770, RZ ;  /* 0x00007770131b7816 */ /* 0x044fe400000000ff */
[----:B------:R-:W-:-:S03]  /*08b0*/  PRMT R19, R19, 0x7771, RZ ;  /* 0x0000777113137816 */ /* 0x000fc600000000ff */
[----:B---3--:R-:W-:Y:S01]  /*08c0*/  IMAD R23, R27, 0x100, R24 ;  /* 0x000001001b177824 */ /* 0x008fe200078e0218 */
[----:B------:R-:W-:Y:S01]  /*08d0*/  LOP3.LUT R27, R18, 0xff, RZ, 0xc0, !PT ;  /* 0x000000ff121b7812 */ /* 0x000fe200078ec0ff */
[----:B------:R-:W-:Y:S01]  /*08e0*/  IMAD.SHL.U32 R18, R19, 0x1000000, RZ ;  /* 0x0100000013127824 */ /* 0x000fe200078e00ff */
[----:B------:R-:W2:Y:S01]  /*08f0*/  LDG.E.U8 R24, desc[UR8][R4.64+0x9] ;  /* 0x0000090804187981 */ /* 0x000ea2000c1e1100 */
[----:B------:R-:W-:Y:S02]  /*0900*/  IMAD.SHL.U32 R23, R23, 0x100, RZ ;  /* 0x0000010017177824 */ /* 0x000fe400078e00ff */
[----:B------:R-:W-:Y:S01]  /*0910*/  IMAD R19, R27, 0x100, R26 ;  /* 0x000001001b137824 */ /* 0x000fe200078e021a */
[----:B----4-:R-:W-:Y:S02]  /*0920*/  PRMT R26, R8, 0x7770, RZ ;  /* 0x00007770081a7816 */ /* 0x010fe400000000ff */
[----:B------:R-:W-:Y:S02]  /*0930*/  LOP3.LUT R18, R23, R18, RZ, 0xfc, !PT ;  /* 0x0000001217127212 */ /* 0x000fe400078efcff */
[----:B------:R-:W3:Y:S01]  /*0940*/  LDG.E.U16 R23, desc[UR8][R4.64+0xe] ;  /* 0x00000e0804177981 */ /* 0x000ee2000c1e1500 */
[----:B-----5:R-:W-:-:S03]  /*0950*/  IMAD R26, R26, 0x100, R9 ;  /* 0x000001001a1a7824 */ /* 0x020fc600078e0209 */
[----:B------:R-:W4:Y:S01]  /*0960*/  LDG.E.U8 R9, desc[UR8][R4.64+0xd] ;  /* 0x00000d0804097981 */ /* 0x000f22000c1e1100 */
[----:B------:R-:W-:Y:S01]  /*0970*/  PRMT R8, R8, 0x7771, RZ ;  /* 0x0000777108087816 */ /* 0x000fe200000000ff */
[----:B------:R-:W-:-:S04]  /*0980*/  IMAD.SHL.U32 R27, R26, 0x100, RZ ;  /* 0x000001001a1b7824 */ /* 0x000fc800078e00ff */
[----:B------:R-:W-:-:S05]  /*0990*/  IMAD.SHL.U32 R8, R8, 0x1000000, RZ ;  /* 0x0100000008087824 */ /* 0x000fca00078e00ff */
[----:B------:R-:W-:Y:S02]  /*09a0*/  LOP3.LUT R8, R27, R8, RZ, 0xfc, !PT ;  /* 0x000000081b087212 */ /* 0x000fe400078efcff */
[----:B------:R-:W-:Y:S01]  /*09b0*/  PRMT R27, R17, 0x7770, RZ ;  /* 0x00007770111b7816 */ /* 0x000fe200000000ff */
[----:B------:R-:W-:Y:S01]  /*09c0*/  VIADD R25, R25, 0x1 ;  /* 0x0000000119197836 */ /* 0x000fe20000000000 */
[----:B------:R-:W-:-:S04]  /*09d0*/  PRMT R17, R17, 0x7771, RZ ;  /* 0x0000777111117816 */ /* 0x000fc800000000ff */
[----:B------:R-:W-:Y:S01]  /*09e0*/  ISETP.NE.AND P1, PT, R25, RZ, PT ;  /* 0x000000ff1900720c */ /* 0x000fe20003f25270 */
[----:B------:R-:W-:Y:S01]  /*09f0*/  IMAD.SHL.U32 R17, R17, 0x1000000, RZ ;  /* 0x0100000011117824 */ /* 0x000fe200078e00ff */
[----:B------:R-:W-:Y:S01]  /*0a00*/  IADD3 R8, PT, PT, R8, R19, R18 ;  /* 0x0000001308087210 */ /* 0x000fe20007ffe012 */
[----:B------:R-:W-:Y:S02]  /*0a10*/  VIADD R7, R7, 0x1 ;  /* 0x0000000107077836 */ /* 0x000fe40000000000 */
[----:B--2---:R-:W-:Y:S01]  /*0a20*/  IMAD R24, R27, 0x100, R24 ;  /* 0x000001001b187824 */ /* 0x004fe200078e0218 */
[C---:B---3--:R-:W-:Y:S02]  /*0a30*/  PRMT R26, R23.reuse, 0x7770, RZ ;  /* 0x00007770171a7816 */ /* 0x048fe400000000ff */
[----:B------:R-:W-:-:S03]  /*0a40*/  PRMT R23, R23, 0x7771, RZ ;  /* 0x0000777117177816 */ /* 0x000fc600000000ff */
[----:B----4-:R-:W-:Y:S02]  /*0a50*/  IMAD R26, R26, 0x100, R9 ;  /* 0x000001001a1a7824 */ /* 0x010fe400078e0209 */
[----:B------:R-:W-:Y:S02]  /*0a60*/  IMAD.SHL.U32 R23, R23, 0x1000000, RZ ;  /* 0x0100000017177824 */ /* 0x000fe400078e00ff */
[----:B------:R-:W-:Y:S02]  /*0a70*/  IMAD.SHL.U32 R24, R24, 0x100, RZ ;  /* 0x0000010018187824 */ /* 0x000fe400078e00ff */
[----:B------:R-:W-:-:S03]  /*0a80*/  IMAD.SHL.U32 R26, R26, 0x100, RZ ;  /* 0x000001001a1a7824 */ /* 0x000fc600078e00ff */
[----:B------:R-:W-:Y:S02]  /*0a90*/  LOP3.LUT R17, R24, R17, RZ, 0xfc, !PT ;  /* 0x0000001118117212 */ /* 0x000fe400078efcff */
[----:B------:R-:W-:-:S04]  /*0aa0*/  LOP3.LUT R23, R26, R23, RZ, 0xfc, !PT ;  /* 0x000000171a177212 */ /* 0x000fc800078efcff */
[----:B------:R-:W-:-:S04]  /*0ab0*/  IADD3 R23, PT, PT, R23, R8, R17 ;  /* 0x0000000817177210 */ /* 0x000fc80007ffe011 */
[--C-:B------:R-:W-:Y:S02]  /*0ac0*/  SHF.R.U32.HI R17, RZ, 0x18, R23.reuse ;  /* 0x00000018ff117819 */ /* 0x100fe40000011617 */
[--C-:B------:R-:W-:Y:S02]  /*0ad0*/  SHF.R.U32.HI R18, RZ, 0x8, R23.reuse ;  /* 0x00000008ff127819 */ /* 0x100fe40000011617 */
[----:B------:R-:W-:Y:S01]  /*0ae0*/  PRMT R23, R23, 0x7632, R23 ;  /* 0x0000763217177816 */ /* 0x000fe20000000017 */
[----:B------:R-:W-:Y:S06]  /*0af0*/  @P1 BRA `(.L_x_13) ;  /* 0xfffffffc00401947 */ /* 0x000fec000383ffff */
[----:B------:R-:W-:Y:S05]  /*0b00*/  BSYNC.RECONVERGENT B1 ;  /* 0x0000000000017941 */ /* 0x000fea0003800200 */
.L_x_12:
[----:B------:R0:W5:Y:S02]  /*0b10*/  LDG.E.U8 R4, desc[UR8][R4.64+0xc] ;  /* 0x00000c0804047981 */ /* 0x000164000c1e1100 */
.L_x_11:
[----:B------:R-:W-:Y:S05]  /*0b20*/  BSYNC.RECONVERGENT B0 ;  /* 0x0000000000007941 */ /* 0x000fea0003800200 */
.L_x_10:
[----:B------:R-:W-:Y:S01]  /*0b30*/  UMOV UR4, 0xffffffff ;  /* 0xffffffff00047882 */ /* 0x000fe20000000000 */
[C---:B------:R-:W-:Y:S02]  /*0b40*/  ISETP.GE.U32.AND P1, PT, R11.reuse, 0x10, PT ;  /* 0x000000100b00780c */ /* 0x040fe40003f26070 */
[C---:B------:R-:W-:Y:S02]  /*0b50*/  ISETP.GE.U32.AND P2, PT, R11.reuse, 0x8, PT ;  /* 0x000000080b00780c */ /* 0x040fe40003f46070 */
[C---:B------:R-:W-:Y:S02]  /*0b60*/  ISETP.GE.U32.AND P3, PT, R11.reuse, 0x4, PT ;  /* 0x000000040b00780c */ /* 0x040fe40003f66070 */
[----:B------:R-:W-:Y:S01]  /*0b70*/  ISETP.GE.U32.AND P4, PT, R11, 0x2, PT ;  /* 0x000000020b00780c */ /* 0x000fe20003f86070 */
[----:B------:R-:W-:-:S12]  /*0b80*/  BRA.DIV UR4, `(.L_x_14) ;  /* 0x0000000e04647947 */ /* 0x000fd8000b800000 */
[----:B------:R-:W-:Y:S01]  /*0b90*/  IMAD.U32 R23, R23, 0x10000, RZ ;  /* 0x0001000017177824 */ /* 0x000fe200078e00ff */
[----:B------:R-:W-:Y:S01]  /*0ba0*/  LOP3.LUT R17, R17, 0xffff, RZ, 0xc0, !PT ;  /* 0x0000ffff11117812 */ /* 0x000fe200078ec0ff */
[----:B------:R-:W-:-:S03]  /*0bb0*/  NOP ;  /* 0x0000000000007918 */ /* 0x000fc60000000000 */
[----:B------:R-:W-:Y:S02]  /*0bc0*/  LOP3.LUT R8, R23, 0xff0000, RZ, 0xc0, !PT ;  /* 0x00ff000017087812 */ /* 0x000fe400078ec0ff */
[----:B0-----:R-:W-:Y:S02]  /*0bd0*/  LOP3.LUT R5, R18, 0xff, RZ, 0xc0, !PT ;  /* 0x000000ff12057812 */ /* 0x001fe400078ec0ff */
[----:B-----5:R-:W-:Y:S01]  /*0be0*/  LOP3.LUT R4, R4, 0xff, RZ, 0xc0, !PT ;  /* 0x000000ff04047812 */ /* 0x020fe200078ec0ff */
[----:B------:R-:W-:Y:S02]  /*0bf0*/  IMAD R8, R17, 0x1000000, R8 ;  /* 0x0100000011087824 */ /* 0x000fe400078e0208 */
[----:B------:R-:W-:Y:S02]  /*0c00*/  IMAD.SHL.U32 R17, R12, 0x80, RZ ;  /* 0x000000800c117824 */ /* 0x000fe400078e00ff */
[----:B------:R-:W-:-:S05]  /*0c10*/  IMAD R9, R5, 0x100, R8 ;  /* 0x0000010005097824 */ /* 0x000fca00078e0208 */
[----:B------:R-:W-:-:S06]  /*0c20*/  LOP3.LUT R5, R9, R4, RZ, 0xfc, !PT ;  /* 0x0000000409057212 */ /* 0x000fcc00078efcff */
[----:B------:R-:W0:Y:S02]  /*0c30*/  SHFL.UP PT, R5, R5, 0x1, RZ ;  /* 0x0420000005057989 */ /* 0x000e2400000e00ff */
[----:B0-----:R-:W-:-:S05]  /*0c40*/  SEL R7, R5, RZ, P0 ;  /* 0x000000ff05077207 */ /* 0x001fca0000000000 */
[----:B------:R-:W-:-:S05]  /*0c50*/  IMAD.IADD R7, R9, 0x1, R7 ;  /* 0x0000000109077824 */ /* 0x000fca00078e0207 */
[----:B------:R-:W-:-:S04]  /*0c60*/  LOP3.LUT R7, R7, 0xffffff00, RZ, 0xc0, !PT ;  /* 0xffffff0007077812 */ /* 0x000fc800078ec0ff */
        /* <DEDUP_REMOVED lines=19> */
[----:B------:R-:W-:Y:S02]  /*0da0*/  LOP3.LUT R4, R4, 0xffffff00, R5, 0xf8, !PT ;  /* 0xffffff0004047812 */ /* 0x000fe400078ef805 */
[----:B------:R-:W-:-:S04]  /*0db0*/  IADD3 R5, P1, PT, R17, R0, RZ ;  /* 0x0000000011057210 */ /* 0x000fc80007f3e0ff */
[----:B------:R-:W0:Y:S01]  /*0dc0*/  SHFL.UP PT, R4, R4, 0x1, RZ ;  /* 0x0420000004047989 */ /* 0x000e2200000e00ff */
[----:B------:R-:W-:Y:S02]  /*0dd0*/  IMAD.X R18, RZ, RZ, R21, P1 ;  /* 0x000000ffff127224 */ /* 0x000fe400008e0615 */
[----:B------:R-:W-:-:S03]  /*0de0*/  IMAD.SHL.U32 R9, R5, 0x4, RZ ;  /* 0x0000000405097824 */ /* 0x000fc600078e00ff */
[----:B------:R-:W-:-:S07]  /*0df0*/  SHF.L.U64.HI R18, R5, 0x2, R18 ;  /* 0x0000000205127819 */ /* 0x000fce0000010212 */
.L_x_32:
[----:B------:R-:W1:Y:S01]  /*0e00*/  LDCU.64 UR4, c[0x0][0x390] ;  /* 0x00007200ff0477ac */ /* 0x000e620008000a00 */
[----:B------:R-:W-:Y:S01]  /*0e10*/  ISETP.GE.U32.AND P1, PT, R15, R14, PT ;  /* 0x0000000e0f00720c */ /* 0x000fe20003f26070 */
[----:B------:R-:W-:Y:S01]  /*0e20*/  BSSY.RECONVERGENT B0, `(.L_x_15) ;  /* 0x000005f000007945 */ /* 0x000fe20003800200 */
[--C-:B0-----:R-:W-:Y:S02]  /*0e30*/  @P0 SHF.R.U32.HI R5, RZ, 0x18, R4.reuse ;  /* 0x00000018ff050819 */ /* 0x101fe40000011604 */
[----:B------:R-:W-:Y:S02]  /*0e40*/  @P0 SHF.R.U32.HI R7, RZ, 0x8, R4 ;  /* 0x00000008ff070819 */ /* 0x000fe40000011604 */
[C---:B------:R-:W-:Y:S02]  /*0e50*/  @P0 PRMT R20, R4.reuse, 0x7632, R20 ;  /* 0x0000763204140816 */ /* 0x040fe40000000014 */
[----:B------:R-:W-:Y:S02]  /*0e60*/  ISETP.NE.AND P2, PT, R11, 0x1f, PT ;  /* 0x0000001f0b00780c */ /* 0x000fe40003f45270 */
[----:B------:R-:W-:-:S02]  /*0e70*/  @P0 PRMT R6, R4, 0x7610, R6 ;  /* 0x0000761004060816 */ /* 0x000fc40000000006 */
[----:B------:R-:W-:Y:S02]  /*0e80*/  @P0 PRMT R16, R5, 0x7610, R16 ;  /* 0x0000761005100816 */ /* 0x000fe40000000010 */
[----:B------:R-:W-:Y:S02]  /*0e90*/  @P0 PRMT R22, R7, 0x7610, R22 ;  /* 0x0000761007160816 */ /* 0x000fe40000000016 */
[----:B-1----:R-:W-:-:S04]  /*0ea0*/  IADD3 R8, P3, PT, R9, UR4, RZ ;  /* 0x0000000409087c10 */ /* 0x002fc8000ff7e0ff */
[----:B------:R-:W-:Y:S01]  /*0eb0*/  IADD3.X R9, PT, PT, R18, UR5, RZ, P3, !PT ;  /* 0x0000000512097c10 */ /* 0x000fe20009ffe4ff */
[----:B------:R-:W-:Y:S08]  /*0ec0*/  @P1 BRA `(.L_x_16) ;  /* 0x0000000400501947 */ /* 0x000ff00003800000 */
[----:B------:R-:W-:Y:S01]  /*0ed0*/  BSSY.RECONVERGENT B1, `(.L_x_17) ;  /* 0x0000052000017945 */ /* 0x000fe20003800200 */
.L_x_18:
[----:B0-----:R-:W-:Y:S02]  /*0ee0*/  IMAD.MOV.U32 R4, RZ, RZ, R2 ;  /* 0x000000ffff047224 */ /* 0x001fe400078e0002 */
[----:B------:R-:W-:Y:S02]  /*0ef0*/  IMAD.MOV.U32 R5, RZ, RZ, R3 ;  /* 0x000000ffff057224 */ /* 0x000fe400078e0003 */
[----:B------:R-:W-:-:S06]  /*0f00*/  IMAD.WIDE.U32 R4, R15, 0x10, R4 ;  /* 0x000000100f047825 */ /* 0x000fcc00078e0004 */
[----:B------:R-:W2:Y:S01]  /*0f10*/  LDG.E.128 R4, desc[UR8][R4.64] ;  /* 0x0000000804047981 */ /* 0x000ea2000c1e1d00 */
[----:B------:R-:W-:Y:S01]  /*0f20*/  IMAD.U32 R20, R20, 0x10000, RZ ;  /* 0x0001000014147824 */ /* 0x000fe200078e00ff */
[----:B------:R-:W-:Y:S02]  /*0f30*/  LOP3.LUT R19, R22, 0xff, RZ, 0xc0, !PT ;  /* 0x000000ff16137812 */ /* 0x000fe400078ec0ff */
[----:B------:R-:W-:Y:S02]  /*0f40*/  LOP3.LUT R22, R16, 0xffff, RZ, 0xc0, !PT ;  /* 0x0000ffff10167812 */ /* 0x000fe400078ec0ff */
[----:B------:R-:W-:-:S05]  /*0f50*/  LOP3.LUT R20, R20, 0xff0000, RZ, 0xc0, !PT ;  /* 0x00ff000014147812 */ /* 0x000fca00078ec0ff */
[----:B------:R-:W-:Y:S01]  /*0f60*/  IMAD R23, R19, 0x100, R20 ;  /* 0x0000010013177824 */ /* 0x000fe200078e0214 */
[C---:B--2---:R-:W-:Y:S02]  /*0f70*/  PRMT R19, R4.reuse, 0x7771, RZ ;  /* 0x0000777104137816 */ /* 0x044fe400000000ff */
[----:B------:R-:W-:Y:S02]  /*0f80*/  PRMT R20, R4, 0x7772, RZ ;  /* 0x0000777204147816 */ /* 0x000fe400000000ff */
[----:B------:R-:W-:Y:S01]  /*0f90*/  PRMT R16, R5, 0x7771, RZ ;  /* 0x0000777105107816 */ /* 0x000fe200000000ff */
[----:B------:R-:W-:Y:S01]  /*0fa0*/  IMAD.SHL.U32 R19, R19, 0x100, RZ ;  /* 0x0000010013137824 */ /* 0x000fe200078e00ff */
[----:B------:R-:W-:Y:S01]  /*0fb0*/  PRMT R24, R6, 0x7772, RZ ;  /* 0x0000777206187816 */ /* 0x000fe200000000ff */
[----:B------:R-:W-:Y:S01]  /*0fc0*/  IMAD.U32 R20, R20, 0x10000, RZ ;  /* 0x0001000014147824 */ /* 0x000fe200078e00ff */
[----:B------:R-:W-:Y:S01]  /*0fd0*/  PRMT R18, R5, 0x7772, RZ ;  /* 0x0000777205127816 */ /* 0x000fe200000000ff */
[----:B------:R-:W-:-:S02]  /*0fe0*/  IMAD.SHL.U32 R25, R16, 0x100, RZ ;  /* 0x0000010010197824 */ /* 0x000fc400078e00ff */
[----:B------:R-:W-:Y:S01]  /*0ff0*/  IMAD R16, R22, 0x1000000, R23 ;  /* 0x0100000016107824 */ /* 0x000fe200078e0217 */
[----:B------:R-:W-:Y:S01]  /*1000*/  PRMT R23, R6, 0x7771, RZ ;  /* 0x0000777106177816 */ /* 0x000fe200000000ff */
[----:B------:R-:W-:Y:S01]  /*1010*/  IMAD.U32 R24, R24, 0x10000, RZ ;  /* 0x0001000018187824 */ /* 0x000fe200078e00ff */
[----:B------:R-:W-:Y:S01]  /*1020*/  LOP3.LUT R22, R19, 0xff0000, R20, 0xf8, !PT ;  /* 0x00ff000013167812 */ /* 0x000fe200078ef814 */
[----:B------:R-:W-:Y:S01]  /*1030*/  IMAD.U32 R18, R18, 0x10000, RZ ;  /* 0x0001000012127824 */ /* 0x000fe200078e00ff */
[----:B------:R-:W-:Y:S01]  /*1040*/  PRMT R19, R7, 0x7771, RZ ;  /* 0x0000777107137816 */ /* 0x000fe200000000ff */
[----:B------:R-:W-:Y:S01]  /*1050*/  IMAD.SHL.U32 R23, R23, 0x100, RZ ;  /* 0x0000010017177824 */ /* 0x000fe200078e00ff */
[----:B------:R-:W-:Y:S02]  /*1060*/  PRMT R20, R7, 0x7772, RZ ;  /* 0x0000777207147816 */ /* 0x000fe400000000ff */
[----:B------:R-:W-:Y:S01]  /*1070*/  LOP3.LUT R18, R25, 0xff0000, R18, 0xf8, !PT ;  /* 0x00ff000019127812 */ /* 0x000fe200078ef812 */
[----:B------:R-:W-:-:S02]  /*1080*/  IMAD.SHL.U32 R26, R19, 0x100, RZ ;  /* 0x00000100131a7824 */ /* 0x000fc400078e00ff */
[----:B------:R-:W-:Y:S01]  /*1090*/  IMAD.U32 R19, R20, 0x10000, RZ ;  /* 0x0001000014137824 */ /* 0x000fe200078e00ff */
[----:B------:R-:W-:Y:S02]  /*10a0*/  LOP3.LUT R20, R23, 0xff0000, R24, 0xf8, !PT ;  /* 0x00ff000017147812 */ /* 0x000fe400078ef818 */
[----:B------:R-:W-:Y:S02]  /*10b0*/  PRMT R24, R4, 0x7773, RZ ;  /* 0x0000777304187816 */ /* 0x000fe400000000ff */
[----:B------:R-:W-:Y:S02]  /*10c0*/  PRMT R23, R5, 0x7773, RZ ;  /* 0x0000777305177816 */ /* 0x000fe400000000ff */
[----:B------:R-:W-:Y:S01]  /*10d0*/  LOP3.LUT R19, R26, 0xff0000, R19, 0xf8, !PT ;  /* 0x00ff00001a137812 */ /* 0x000fe200078ef813 */
[----:B------:R-:W-:Y:S01]  /*10e0*/  IMAD.SHL.U32 R25, R24, 0x1000000, RZ ;  /* 0x0100000018197824 */ /* 0x000fe200078e00ff */
[----:B------:R-:W-:Y:S01]  /*10f0*/  PRMT R4, R4, 0x7770, RZ ;  /* 0x0000777004047816 */ /* 0x000fe200000000ff */
[----:B------:R-:W-:-:S03]  /*1100*/  IMAD.SHL.U32 R23, R23, 0x1000000, RZ ;  /* 0x0100000017177824 */ /* 0x000fc600078e00ff */
[----:B------:R-:W-:Y:S02]  /*1110*/  LOP3.LUT R25, R22, R25, RZ, 0xfc, !PT ;  /* 0x0000001916197212 */ /* 0x000fe400078efcff */
[----:B------:R-:W-:Y:S02]  /*1120*/  PRMT R22, R6, 0x7773, RZ ;  /* 0x0000777306167816 */ /* 0x000fe400000000ff */
[----:B------:R-:W-:Y:S02]  /*1130*/  LOP3.LUT R23, R18, R23, RZ, 0xfc, !PT ;  /* 0x0000001712177212 */ /* 0x000fe400078efcff */
[----:B------:R-:W-:Y:S01]  /*1140*/  PRMT R18, R7, 0x7773, RZ ;  /* 0x0000777307127816 */ /* 0x000fe200000000ff */
[----:B------:R-:W-:Y:S01]  /*1150*/  IMAD.SHL.U32 R27, R22, 0x1000000, RZ ;  /* 0x01000000161b7824 */ /* 0x000fe200078e00ff */
[----:B------:R-:W-:-:S03]  /*1160*/  PRMT R6, R6, 0x7770, RZ ;  /* 0x0000777006067816 */ /* 0x000fc600000000ff */
[----:B------:R-:W-:Y:S01]  /*1170*/  IMAD.SHL.U32 R22, R18, 0x1000000, RZ ;  /* 0x0100000012167824 */ /* 0x000fe200078e00ff */
[----:B------:R-:W-:Y:S01]  /*1180*/  LOP3.LUT R18, R20, R27, RZ, 0xfc, !PT ;  /* 0x0000001b14127212 */ /* 0x000fe200078efcff */
[----:B------:R-:W-:Y:S01]  /*1190*/  IMAD.IADD R20, R25, 0x1, R16 ;  /* 0x0000000119147824 */ /* 0x000fe200078e0210 */
[----:B------:R-:W-:Y:S02]  /*11a0*/  PRMT R16, R5, 0x7770, RZ ;  /* 0x0000777005107816 */ /* 0x000fe400000000ff */
[----:B------:R-:W-:Y:S01]  /*11b0*/  LOP3.LUT R19, R19, R22, RZ, 0xfc, !PT ;  /* 0x0000001613137212 */ /* 0x000fe200078efcff */
[----:B------:R-:W-:Y:S01]  /*11c0*/  IMAD.IADD R23, R20, 0x1, R23 ;  /* 0x0000000114177824 */ /* 0x000fe200078e0217 */
[--C-:B------:R-:W-:Y:S02]  /*11d0*/  SHF.R.U32.HI R5, RZ, 0x8, R20.reuse ;  /* 0x00000008ff057819 */ /* 0x100fe40000011614 */
[--C-:B------:R-:W-:Y:S02]  /*11e0*/  SHF.R.U32.HI R22, RZ, 0x10, R20.reuse ;  /* 0x00000010ff167819 */ /* 0x100fe40000011614 */
[----:B------:R-:W-:-:S02]  /*11f0*/  SHF.R.U32.HI R25, RZ, 0x18, R20 ;  /* 0x00000018ff197819 */ /* 0x000fc40000011614 */
[----:B------:R-:W-:Y:S02]  /*1200*/  PRMT R4, R4, 0x3340, R5 ;  /* 0x0000334004047816 */ /* 0x000fe40000000005 */
[----:B------:R-:W-:Y:S01]  /*1210*/  PRMT R5, R22, 0x3340, R25 ;  /* 0x0000334016057816 */ /* 0x000fe20000000019 */
[----:B------:R-:W-:Y:S01]  /*1220*/  IMAD.IADD R22, R23, 0x1, R18 ;  /* 0x0000000117167824 */ /* 0x000fe200078e0212 */
[--C-:B------:R-:W-:Y:S02]  /*1230*/  SHF.R.U32.HI R27, RZ, 0x8, R23.reuse ;  /* 0x00000008ff1b7819 */ /* 0x100fe40000011617 */
[----:B------:R-:W-:Y:S01]  /*1240*/  SHF.R.U32.HI R18, RZ, 0x10, R23 ;  /* 0x00000010ff127819 */ /* 0x000fe20000011617 */
[----:B------:R-:W-:Y:S01]  /*1250*/  IMAD.IADD R20, R22, 0x1, R19 ;  /* 0x0000000116147824 */ /* 0x000fe200078e0213 */
[----:B------:R-:W-:Y:S02]  /*1260*/  PRMT R16, R16, 0x3340, R27 ;  /* 0x0000334010107816 */ /* 0x000fe4000000001b */
[----:B------:R-:W-:-:S02]  /*1270*/  SHF.R.U32.HI R19, RZ, 0x8, R22 ;  /* 0x00000008ff137819 */ /* 0x000fc40000011616 */
[--C-:B------:R-:W-:Y:S02]  /*1280*/  SHF.R.U32.HI R24, RZ, 0x10, R22.reuse ;  /* 0x00000010ff187819 */ /* 0x100fe40000011616 */
[----:B------:R-:W-:Y:S02]  /*1290*/  SHF.R.U32.HI R27, RZ, 0x18, R22 ;  /* 0x00000018ff1b7819 */ /* 0x000fe40000011616 */
[----:B------:R-:W-:Y:S02]  /*12a0*/  SHF.R.U32.HI R25, RZ, 0x18, R23 ;  /* 0x00000018ff197819 */ /* 0x000fe40000011617 */
[----:B------:R-:W-:Y:S02]  /*12b0*/  PRMT R6, R6, 0x3340, R19 ;  /* 0x0000334006067816 */ /* 0x000fe40000000013 */
[----:B------:R-:W-:Y:S02]  /*12c0*/  PRMT R27, R24, 0x3340, R27 ;  /* 0x00003340181b7816 */ /* 0x000fe4000000001b */
[----:B------:R-:W-:-:S02]  /*12d0*/  PRMT R23, R7, 0x7770, RZ ;  /* 0x0000777007177816 */ /* 0x000fc400000000ff */
[--C-:B------:R-:W-:Y:S02]  /*12e0*/  SHF.R.U32.HI R19, RZ, 0x10, R20.reuse ;  /* 0x00000010ff137819 */ /* 0x100fe40000011614 */
[--C-:B------:R-:W-:Y:S02]  /*12f0*/  SHF.R.U32.HI R24, RZ, 0x18, R20.reuse ;  /* 0x00000018ff187819 */ /* 0x100fe40000011614 */
[----:B------:R-:W-:Y:S02]  /*1300*/  SHF.R.U32.HI R22, RZ, 0x8, R20 ;  /* 0x00000008ff167819 */ /* 0x000fe40000011614 */
[----:B------:R-:W-:Y:S02]  /*1310*/  PRMT R7, R18, 0x3340, R25 ;  /* 0x0000334012077816 */ /* 0x000fe40000000019 */
[----:B------:R-:W-:Y:S02]  /*1320*/  PRMT R19, R19, 0x3340, R24 ;  /* 0x0000334013137816 */ /* 0x000fe40000000018 */
[----:B------:R-:W-:-:S02]  /*1330*/  PRMT R18, R23, 0x3340, R22 ;  /* 0x0000334017127816 */ /* 0x000fc40000000016 */
[----:B------:R-:W-:Y:S02]  /*1340*/  PRMT R4, R4, 0x5410, R5 ;  /* 0x0000541004047816 */ /* 0x000fe40000000005 */
[----:B------:R-:W-:Y:S02]  /*1350*/  PRMT R5, R16, 0x5410, R7 ;  /* 0x0000541010057816 */ /* 0x000fe40000000007 */
[----:B------:R-:W-:Y:S01]  /*1360*/  PRMT R7, R18, 0x5410, R19 ;  /* 0x0000541012077816 */ /* 0x000fe20000000013 */
[C---:B------:R-:W-:Y:S01]  /*1370*/  IMAD.WIDE.U32 R18, R15.reuse, 0x10, R8 ;  /* 0x000000100f127825 */ /* 0x040fe200078e0008 */
[----:B------:R-:W-:Y:S02]  /*1380*/  PRMT R6, R6, 0x5410, R27 ;  /* 0x0000541006067816 */ /* 0x000fe4000000001b */
[----:B------:R-:W-:Y:S01]  /*1390*/  PRMT R20, R20, 0x7632, R20 ;  /* 0x0000763214147816 */ /* 0x000fe20000000014 */
[----:B------:R-:W-:Y:S01]  /*13a0*/  VIADD R15, R15, 0x1 ;  /* 0x000000010f0f7836 */ /* 0x000fe20000000000 */
[----:B------:R-:W-:Y:S01]  /*13b0*/  PRMT R16, R24, 0x7610, R16 ;  /* 0x0000761018107816 */ /* 0x000fe20000000010 */
[----:B------:R0:W-:Y:S03]  /*13c0*/  STG.E.128 desc[UR8][R18.64], R4 ;  /* 0x0000000412007986 */ /* 0x0001e6000c101d08 */
[----:B------:R-:W-:-:S13]  /*13d0*/  ISETP.NE.AND P0, PT, R15, R14, PT ;  /* 0x0000000e0f00720c */ /* 0x000fda0003f05270 */
[----:B------:R-:W-:Y:S05]  /*13e0*/  @P0 BRA `(.L_x_18) ;  /* 0xfffffff800bc0947 */ /* 0x000fea000383ffff */
[----:B------:R-:W-:Y:S05]  /*13f0*/  BSYNC.RECONVERGENT B1 ;  /* 0x0000000000017941 */ /* 0x000fea0003800200 */
.L_x_17:
[----:B0-----:R-:W-:-:S07]  /*1400*/  PRMT R6, R23, 0x7610, R6 ;  /* 0x0000761017067816 */ /* 0x001fce0000000006 */
.L_x_16:
[----:B------:R-:W-:Y:S05]  /*1410*/  BSYNC.RECONVERGENT B0 ;  /* 0x0000000000007941 */ /* 0x000fea0003800200 */
.L_x_15:
[----:B------:R-:W-:Y:S01]  /*1420*/  BSSY.RECONVERGENT B0, `(.L_x_19) ;  /* 0x0000038000007945 */ /* 0x000fe20003800200 */
[----:B------:R-:W-:-:S03]  /*1430*/  SHF.R.U32.HI R7, RZ, 0x7, R10 ;  /* 0x00000007ff077819 */ /* 0x000fc6000001160a */
[----:B------:R-:W-:Y:S05]  /*1440*/  @P2 BRA `(.L_x_20) ;  /* 0x0000000000d42947 */ /* 0x000fea0003800000 */
[----:B------:R-:W-:Y:S01]  /*1450*/  VIMNMX.U32 R4, PT, PT, R7, 0x1, !PT ;  /* 0x0000000107047848 */ /* 0x000fe20007fe0000 */
[----:B------:R-:W-:-:S04]  /*1460*/  IMAD.IADD R17, R10, 0x1, -R17 ;  /* 0x000000010a117824 */ /* 0x000fc800078e0a11 */
[----:B------:R-:W-:-:S05]  /*1470*/  VIADD R5, R4, 0xffffffff ;  /* 0xffffffff04057836 */ /* 0x000fca0000000000 */
[----:B------:R-:W-:-:S04]  /*1480*/  ISETP.NE.AND P0, PT, R12, R5, PT ;  /* 0x000000050c00720c */ /* 0x000fc80003f05270 */
[----:B------:R-:W-:-:S04]  /*1490*/  SEL R17, R17, 0x80, !P0 ;  /* 0x0000008011117807 */ /* 0x000fc80004000000 */
[----:B------:R-:W-:-:S04]  /*14a0*/  SHF.R.U32.HI R4, RZ, 0x5, R17 ;  /* 0x00000005ff047819 */ /* 0x000fc80000011611 */
[----:B------:R-:W-:-:S05]  /*14b0*/  LOP3.LUT R4, R4, 0x7fffffc, RZ, 0xc0, !PT ;  /* 0x07fffffc04047812 */ /* 0x000fca00078ec0ff */
[----:B------:R-:W-:-:S05]  /*14c0*/  IMAD.SHL.U32 R14, R4, 0x20, RZ ;  /* 0x00000020040e7824 */ /* 0x000fca00078e00ff */
[----:B------:R-:W-:-:S04]  /*14d0*/  IADD3 R14, P1, P2, R13, R17, -R14 ;  /* 0x000000110d0e7210 */ /* 0x000fc80007a3e80e */
[----:B------:R-:W-:Y:S02]  /*14e0*/  ISETP.GT.U32.AND P0, PT, R14, R13, PT ;  /* 0x0000000d0e00720c */ /* 0x000fe40003f04070 */
[----:B------:R-:W-:-:S04]  /*14f0*/  IADD3.X R4, PT, PT, RZ, -0x1, RZ, P1, P2 ;  /* 0xffffffffff047810 */ /* 0x000fc80000fe44ff */
[----:B------:R-:W-:-:S13]  /*1500*/  ISETP.GT.U32.AND.EX P0, PT, R4, RZ, PT, P0 ;  /* 0x000000ff0400720c */ /* 0x000fda0003f04100 */
[----:B------:R-:W-:Y:S05]  /*1510*/  @!P0 BRA `(.L_x_20) ;  /* 0x0000000000a08947 */ /* 0x000fea0003800000 */
[----:B------:R-:W-:Y:S01]  /*1520*/  BSSY.RECONVERGENT B1, `(.L_x_21) ;  /* 0x0000025000017945 */ /* 0x000fe20003800200 */
[----:B------:R-:W-:-:S07]  /*1530*/  IMAD.MOV.U32 R6, RZ, RZ, RZ ;  /* 0x000000ffff067224 */ /* 0x000fce00078e00ff */
.L_x_22:
[C---:B------:R-:W-:Y:S01]  /*1540*/  IMAD.SHL.U32 R17, R13.reuse, 0x4, RZ ;  /* 0x000000040d117824 */ /* 0x040fe200078e00ff */
[----:B0-----:R-:W-:-:S04]  /*1550*/  SHF.L.U64.HI R15, R13, 0x2, R6 ;  /* 0x000000020d0f7819 */ /* 0x001fc80000010206 */
[----:B------:R-:W-:-:S05]  /*1560*/  IADD3 R4, P0, PT, R17, R2, RZ ;  /* 0x0000000211047210 */ /* 0x000fca0007f1e0ff */
[----:B------:R-:W-:-:S05]  /*1570*/  IMAD.X R5, R15, 0x1, R3, P0 ;  /* 0x000000010f057824 */ /* 0x000fca00000e0603 */
[----:B------:R0:W2:Y:S01]  /*1580*/  LDG.E R4, desc[UR8][R4.64] ;  /* 0x0000000804047981 */ /* 0x0000a2000c1e1900 */
[----:B------:R-:W-:Y:S01]  /*1590*/  IMAD.U32 R20, R20, 0x10000, RZ ;  /* 0x0001000014147824 */ /* 0x000fe200078e00ff */
[----:B------:R-:W-:Y:S01]  /*15a0*/  LOP3.LUT R23, R16, 0xffff, RZ, 0xc0, !PT ;  /* 0x0000ffff10177812 */ /* 0x000fe200078ec0ff */
[----:B------:R-:W-:-:S03]  /*15b0*/  VIADD R13, R13, 0x1 ;  /* 0x000000010d0d7836 */ /* 0x000fc60000000000 */
[----:B------:R-:W-:Y:S02]  /*15c0*/  LOP3.LUT R24, R20, 0xff0000, RZ, 0xc0, !PT ;  /* 0x00ff000014187812 */ /* 0x000fe400078ec0ff */
[----:B0-----:R-:W-:Y:S02]  /*15d0*/  LOP3.LUT R5, R22, 0xff, RZ, 0xc0, !PT ;  /* 0x000000ff16057812 */ /* 0x001fe400078ec0ff */
[C---:B--2---:R-:W-:Y:S02]  /*15e0*/  PRMT R19, R4.reuse, 0x7772, RZ ;  /* 0x0000777204137816 */ /* 0x044fe400000000ff */
[C---:B------:R-:W-:Y:S02]  /*15f0*/  PRMT R18, R4.reuse, 0x7771, RZ ;  /* 0x0000777104127816 */ /* 0x040fe400000000ff */
[----:B------:R-:W-:Y:S01]  /*1600*/  PRMT R16, R4, 0x7773, RZ ;  /* 0x0000777304107816 */ /* 0x000fe200000000ff */
[----:B------:R-:W-:Y:S02]  /*1610*/  IMAD.U32 R19, R19, 0x10000, RZ ;  /* 0x0001000013137824 */ /* 0x000fe400078e00ff */
[----:B------:R-:W-:-:S02]  /*1620*/  IMAD.SHL.U32 R20, R18, 0x100, RZ ;  /* 0x0000010012147824 */ /* 0x000fc400078e00ff */
[----:B------:R-:W-:Y:S02]  /*1630*/  IMAD.SHL.U32 R16, R16, 0x1000000, RZ ;  /* 0x0100000010107824 */ /* 0x000fe400078e00ff */
[----:B------:R-:W-:Y:S01]  /*1640*/  IMAD R18, R23, 0x1000000, R24 ;  /* 0x0100000017127824 */ /* 0x000fe200078e0218 */
[----:B------:R-:W-:-:S03]  /*1650*/  LOP3.LUT R19, R20, 0xff0000, R19, 0xf8, !PT ;  /* 0x00ff000014137812 */ /* 0x000fc600078ef813 */
[----:B------:R-:W-:Y:S01]  /*1660*/  IMAD R18, R5, 0x100, R18 ;  /* 0x0000010005127824 */ /* 0x000fe200078e0212 */
[----:B------:R-:W-:-:S05]  /*1670*/  LOP3.LUT R19, R19, R16, RZ, 0xfc, !PT ;  /* 0x0000001013137212 */ /* 0x000fca00078efcff */
[----:B------:R-:W-:Y:S01]  /*1680*/  IMAD.IADD R20, R18, 0x1, R19 ;  /* 0x0000000112147824 */ /* 0x000fe200078e0213 */
[----:B------:R-:W-:-:S04]  /*1690*/  IADD3 R18, P0, PT, R17, R8, RZ ;  /* 0x0000000811127210 */ /* 0x000fc80007f1e0ff */
[--C-:B------:R-:W-:Y:S02]  /*16a0*/  SHF.R.U32.HI R5, RZ, 0x8, R20.reuse ;  /* 0x00000008ff057819 */ /* 0x100fe40000011614 */
[----:B------:R-:W-:Y:S02]  /*16b0*/  SHF.R.U32.HI R16, RZ, 0x10, R20 ;  /* 0x00000010ff107819 */ /* 0x000fe40000011614 */
[----:B------:R-:W-:Y:S02]  /*16c0*/  PRMT R19, R5, 0x7604, R4 ;  /* 0x0000760405137816 */ /* 0x000fe40000000004 */
[----:B------:R-:W-:Y:S02]  /*16d0*/  SHF.R.U32.HI R17, RZ, 0x18, R20 ;  /* 0x00000018ff117819 */ /* 0x000fe40000011614 */
[----:B------:R-:W-:Y:S01]  /*16e0*/  PRMT R16, R16, 0x7054, R19 ;  /* 0x0000705410107816 */ /* 0x000fe20000000013 */
[----:B------:R-:W-:Y:S01]  /*16f0*/  IMAD.X R19, R15, 0x1, R9, P0 ;  /* 0x000000010f137824 */ /* 0x000fe200000e0609 */
[----:B------:R-:W-:-:S02]  /*1700*/  ISETP.GE.U32.AND P0, PT, R13, R14, PT ;  /* 0x0000000e0d00720c */ /* 0x000fc40003f06070 */
[----:B------:R-:W-:Y:S02]  /*1710*/  PRMT R15, R17, 0x654, R16 ;  /* 0x00000654110f7816 */ /* 0x000fe40000000010 */
[----:B------:R-:W-:Y:S02]  /*1720*/  PRMT R20, R20, 0x7632, R20 ;  /* 0x0000763214147816 */ /* 0x000fe40000000014 */
[----:B------:R-:W-:Y:S01]  /*1730*/  PRMT R22, R5, 0x7610, R22 ;  /* 0x0000761005167816 */ /* 0x000fe20000000016 */
[----:B------:R0:W-:Y:S01]  /*1740*/  STG.E desc[UR8][R18.64], R15 ;  /* 0x0000000f12007986 */ /* 0x0001e2000c101908 */
[----:B------:R-:W-:-:S05]  /*1750*/  PRMT R16, R17, 0x7610, R16 ;  /* 0x0000761011107816 */ /* 0x000fca0000000010 */
[----:B------:R-:W-:Y:S05]  /*1760*/  @!P0 BRA `(.L_x_22) ;  /* 0xfffffffc00748947 */ /* 0x000fea000383ffff */
[----:B------:R-:W-:Y:S05]  /*1770*/  BSYNC.RECONVERGENT B1 ;  /* 0x0000000000017941 */ /* 0x000fea0003800200 */
.L_x_21:
[----:B------:R-:W-:-:S04]  /*1780*/  PRMT R4, R4, 0x7770, RZ ;  /* 0x0000777004047816 */ /* 0x000fc800000000ff */
[----:B------:R-:W-:-:S07]  /*1790*/  PRMT R6, R4, 0x7610, R6 ;  /* 0x0000761004067816 */ /* 0x000fce0000000006 */
.L_x_20:
[----:B------:R-:W-:Y:S05]  /*17a0*/  BSYNC.RECONVERGENT B0 ;  /* 0x0000000000007941 */ /* 0x000fea0003800200 */
.L_x_19:
[----:B------:R-:W1:Y:S01]  /*17b0*/  S2R R2, SR_TID.X ;  /* 0x0000000000027919 */ /* 0x000e620000002100 */
[----:B------:R-:W-:Y:S01]  /*17c0*/  UMOV UR4, 0xffffffff ;  /* 0xffffffff00047882 */ /* 0x000fe20000000000 */
[----:B-1----:R-:W-:Y:S02]  /*17d0*/  IADD3 R5, PT, PT, -R2, 0x1f, RZ ;  /* 0x0000001f02057810 */ /* 0x002fe40007ffe1ff */
[----:B------:R-:W-:Y:S05]  /*17e0*/  BRA.DIV UR4, `(.L_x_23) ;  /* 0x00000006046c7947 */ /* 0x000fea000b800000 */
[----:B------:R-:W-:Y:S01]  /*17f0*/  NOP ;  /* 0x0000000000007918 */ /* 0x000fe20000000000 */
.L_x_35:
[----:B------:R-:W-:Y:S01]  /*1800*/  IMAD.U32 R20, R20, 0x10000, RZ ;  /* 0x0001000014147824 */ /* 0x000fe200078e00ff */
[----:B------:R-:W-:Y:S01]  /*1810*/  LOP3.LUT R16, R16, 0xffff, RZ, 0xc0, !PT ;  /* 0x0000ffff10107812 */ /* 0x000fe200078ec0ff */
[----:B------:R-:W-:Y:S05]  /*1820*/  WARPSYNC.ALL ;  /* 0x0000000000007948 */ /* 0x000fea0003800000 */
[----:B------:R-:W-:Y:S01]  /*1830*/  LOP3.LUT R3, R20, 0xff0000, RZ, 0xc0, !PT ;  /* 0x00ff000014037812 */ /* 0x000fe200078ec0ff */
[----:B------:R-:W-:Y:S01]  /*1840*/  VIADD R12, R12, 0x1 ;  /* 0x000000010c0c7836 */ /* 0x000fe20000000000 */
[----:B------:R-:W-:Y:S02]  /*1850*/  LOP3.LUT R22, R22, 0xff, RZ, 0xc0, !PT ;  /* 0x000000ff16167812 */ /* 0x000fe400078ec0ff */
[----:B------:R-:W-:Y:S01]  /*1860*/  LOP3.LUT R6, R6, 0xff, RZ, 0xc0, !PT ;  /* 0x000000ff06067812 */ /* 0x000fe200078ec0ff */
[----:B------:R-:W-:Y:S01]  /*1870*/  IMAD R3, R16, 0x1000000, R3 ;  /* 0x0100000010037824 */ /* 0x000fe200078e0203 */
[----:B------:R-:W-:-:S03]  /*1880*/  ISETP.GT.U32.AND P0, PT, R7, R12, PT ;  /* 0x0000000c0700720c */ /* 0x000fc60003f04070 */
[----:B------:R-:W-:-:S04]  /*1890*/  IMAD R3, R22, 0x100, R3 ;  /* 0x0000010016037824 */ /* 0x000fc800078e0203 */
[----:B------:R-:W-:-:S06]  /*18a0*/  IMAD.IADD R2, R3, 0x1, R6 ;  /* 0x0000000103027824 */ /* 0x000fcc00078e0206 */
[----:B------:R-:W1:Y:S02]  /*18b0*/  SHFL.DOWN PT, R2, R2, R5, 0x1f ;  /* 0x08001f0502027589 */ /* 0x000e6400000e0000 */
[--C-:B-1----:R-:W-:Y:S02]  /*18c0*/  SHF.R.U32.HI R16, RZ, 0x18, R2.reuse ;  /* 0x00000018ff107819 */ /* 0x102fe40000011602 */
[----:B------:R-:W-:Y:S02]  /*18d0*/  SHF.R.U32.HI R22, RZ, 0x8, R2 ;  /* 0x00000008ff167819 */ /* 0x000fe40000011602 */
[C---:B------:R-:W-:Y:S02]  /*18e0*/  PRMT R6, R2.reuse, 0x7610, R6 ;  /* 0x0000761002067816 */ /* 0x040fe40000000006 */
[----:B------:R-:W-:Y:S01]  /*18f0*/  PRMT R20, R2, 0x7632, R20 ;  /* 0x0000763202147816 */ /* 0x000fe20000000014 */
[----:B------:R-:W-:Y:S06]  /*1900*/  @P0 BRA `(.L_x_24) ;  /* 0xffffffec00400947 */ /* 0x000fec000383ffff */
[----:B------:R-:W-:Y:S05]  /*1910*/  EXIT ;  /* 0x000000000000794d */ /* 0x000fea0003800000 */
.L_x_14:
[----:B------:R-:W-:Y:S01]  /*1920*/  IMAD.U32 R23, R23, 0x10000, RZ ;  /* 0x0001000017177824 */ /* 0x000fe200078e00ff */
[----:B------:R-:W-:Y:S01]  /*1930*/  LOP3.LUT R17, R17, 0xffff, RZ, 0xc0, !PT ;  /* 0x0000ffff11117812 */ /* 0x000fe200078ec0ff */
[----:B------:R-:W-:Y:S01]  /*1940*/  IMAD.MOV.U32 R19, RZ, RZ, -0x1 ;  /* 0xffffffffff137424 */ /* 0x000fe200078e00ff */
[----:B------:R-:W-:Y:S01]  /*1950*/  LOP3.LUT R9, R18, 0xff, RZ, 0xc0, !PT ;  /* 0x000000ff12097812 */ /* 0x000fe200078ec0ff */
[----:B------:R-:W-:Y:S01]  /*1960*/  IMAD.MOV.U32 R26, RZ, RZ, RZ ;  /* 0x000000ffff1a7224 */ /* 0x000fe200078e00ff */
[----:B------:R-:W-:Y:S01]  /*1970*/  LOP3.LUT R8, R23, 0xff0000, RZ, 0xc0, !PT ;  /* 0x00ff000017087812 */ /* 0x000fe200078ec0ff */
[----:B------:R-:W-:Y:S01]  /*1980*/  IMAD.MOV.U32 R23, RZ, RZ, 0x1 ;  /* 0x00000001ff177424 */ /* 0x000fe200078e00ff */
[----:B-----5:R-:W-:-:S07]  /*1990*/  LOP3.LUT R4, R4, 0xff, RZ, 0xc0, !PT ;  /* 0x000000ff04047812 */ /* 0x020fce00078ec0ff */
[----:B0-----:R-:W-:Y:S05]  /*19a0*/  WARPSYNC.COLLECTIVE R19, `(.L_x_25) ;  /* 0x0000000013087348 */ /* 0x001fea0003c00000 */
[----:B------:R-:W-:Y:S01]  /*19b0*/  NOP ;  /* 0x0000000000007918 */ /* 0x000fe20000000000 */
[----:B0-----:R-:W-:Y:S05]  /*19c0*/  ENDCOLLECTIVE ;  /* 0x000000000000791b */ /* 0x001fea0003800000 */
.L_x_25:
[----:B------:R-:W-:Y:S02]  /*19d0*/  IMAD R8, R17, 0x1000000, R8 ;  /* 0x0100000011087824 */ /* 0x000fe400078e0208 */
[----:B------:R-:W-:Y:S02]  /*19e0*/  IMAD.SHL.U32 R17, R12, 0x80, RZ ;  /* 0x000000800c117824 */ /* 0x000fe400078e00ff */
[----:B------:R-:W-:-:S05]  /*19f0*/  IMAD R9, R9, 0x100, R8 ;  /* 0x0000010009097824 */ /* 0x000fca00078e0208 */
[----:B------:R-:W-:-:S05]  /*1a00*/  LOP3.LUT R5, R9, R4, RZ, 0xfc, !PT ;  /* 0x0000000409057212 */ /* 0x000fca00078efcff */
[----:B------:R-:W-:-:S07]  /*1a10*/  IMAD.MOV.U32 R24, RZ, RZ, R5 ;  /* 0x000000ffff187224 */ /* 0x000fce00078e0005 */
[----:B------:R-:W-:Y:S05]  /*1a20*/  WARPSYNC.COLLECTIVE R19, `(.L_x_26) ;  /* 0x0000000013087348 */ /* 0x000fea0003c00000 */
[----:B------:R0:W1:Y:S02]  /*1a30*/  SHFL.UP P5, R8, R24, R23, R26 ;  /* 0x0400001718087389 */ /* 0x00006400000a001a */
[----:B01----:R-:W-:Y:S05]  /*1a40*/  ENDCOLLECTIVE ;  /* 0x000000000000791b */ /* 0x003fea0003800000 */
.L_x_26:
[----:B------:R-:W-:Y:S02]  /*1a50*/  IMAD.MOV.U32 R23, RZ, RZ, 0x2 ;  /* 0x00000002ff177424 */ /* 0x000fe400078e00ff */
[----:B------:R-:W-:-:S05]  /*1a60*/  IMAD.MOV.U32 R5, RZ, RZ, R8 ;  /* 0x000000ffff057224 */ /* 0x000fca00078e0008 */
[----:B------:R-:W-:-:S05]  /*1a70*/  SEL R8, R5, RZ, P0 ;  /* 0x000000ff05087207 */ /* 0x000fca0000000000 */
[----:B------:R-:W-:-:S05]  /*1a80*/  IMAD.IADD R8, R9, 0x1, R8 ;  /* 0x0000000109087824 */ /* 0x000fca00078e0208 */
[----:B------:R-:W-:-:S04]  /*1a90*/  LOP3.LUT R7, R8, 0xffffff00, RZ, 0xc0, !PT ;  /* 0xffffff0008077812 */ /* 0x000fc800078ec0ff */
[----:B------:R-:W-:-:S05]  /*1aa0*/  LOP3.LUT R8, R7, R4, RZ, 0xfc, !PT ;  /* 0x0000000407087212 */ /* 0x000fca00078efcff */
[----:B------:R-:W-:-:S07]  /*1ab0*/  IMAD.MOV.U32 R24, RZ, RZ, R8 ;  /* 0x000000ffff187224 */ /* 0x000fce00078e0008 */
[----:B------:R-:W-:Y:S05]  /*1ac0*/  WARPSYNC.COLLECTIVE R19, `(.L_x_27) ;  /* 0x0000000013087348 */ /* 0x000fea0003c00000 */
[----:B------:R0:W1:Y:S02]  /*1ad0*/  SHFL.UP P5, R8, R24, R23, R26 ;  /* 0x0400001718087389 */ /* 0x00006400000a001a */
[----:B01----:R-:W-:Y:S05]  /*1ae0*/  ENDCOLLECTIVE ;  /* 0x000000000000791b */ /* 0x003fea0003800000 */
.L_x_27:
[----:B------:R-:W-:Y:S01]  /*1af0*/  IMAD.MOV.U32 R23, RZ, RZ, 0x4 ;  /* 0x00000004ff177424 */ /* 0x000fe200078e00ff */
        /* <DEDUP_REMOVED lines=8> */
.L_x_28:
        /* <DEDUP_REMOVED lines=10> */
.L_x_29:
        /* <DEDUP_REMOVED lines=10> */
.L_x_30:
[----:B------:R-:W-:Y:S01]  /*1cc0*/  IMAD.MOV.U32 R23, RZ, RZ, 0x1 ;  /* 0x00000001ff177424 */ /* 0x000fe200078e00ff */
[----:B------:R-:W-:-:S05]  /*1cd0*/  SEL R8, R8, RZ, P1 ;  /* 0x000000ff08087207 */ /* 0x000fca0000800000 */
[----:B------:R-:W-:-:S05]  /*1ce0*/  IMAD.IADD R5, R5, 0x1, R8 ;  /* 0x0000000105057824 */ /* 0x000fca00078e0208 */
[----:B------:R-:W-:Y:S02]  /*1cf0*/  LOP3.LUT R4, R4, 0xffffff00, R5, 0xf8, !PT ;  /* 0xffffff0004047812 */ /* 0x000fe400078ef805 */
[----:B------:R-:W-:-:S03]  /*1d00*/  IADD3 R5, P1, PT, R17, R0, RZ ;  /* 0x0000000011057210 */ /* 0x000fc60007f3e0ff */
[----:B------:R-:W-:Y:S02]  /*1d10*/  IMAD.MOV.U32 R24, RZ, RZ, R4 ;  /* 0x000000ffff187224 */ /* 0x000fe400078e0004 */
[----:B------:R-:W-:Y:S02]  /*1d20*/  IMAD.X R18, RZ, RZ, R21, P1 ;  /* 0x000000ffff127224 */ /* 0x000fe400008e0615 */
[----:B------:R-:W-:-:S07]  /*1d30*/  IMAD.SHL.U32 R9, R5, 0x4, RZ ;  /* 0x0000000405097824 */ /* 0x000fce00078e00ff */
[----:B------:R-:W-:Y:S05]  /*1d40*/  WARPSYNC.COLLECTIVE R19, `(.L_x_31) ;  /* 0x0000000013087348 */ /* 0x000fea0003c00000 */
[----:B------:R0:W1:Y:S02]  /*1d50*/  SHFL.UP P5, R8, R24, R23, R26 ;  /* 0x0400001718087389 */ /* 0x00006400000a001a */
[----:B01----:R-:W-:Y:S05]  /*1d60*/  ENDCOLLECTIVE ;  /* 0x000000000000791b */ /* 0x003fea0003800000 */
.L_x_31:
[----:B------:R-:W-:Y:S01]  /*1d70*/  SHF.L.U64.HI R18, R5, 0x2, R18 ;  /* 0x0000000205127819 */ /* 0x000fe20000010212 */
[----:B------:R-:W-:Y:S01]  /*1d80*/  IMAD.MOV.U32 R4, RZ, RZ, R8 ;  /* 0x000000ffff047224 */ /* 0x000fe200078e0008 */
[----:B------:R-:W-:Y:S06]  /*1d90*/  BRA `(.L_x_32) ;  /* 0xfffffff000187947 */ /* 0x000fec000383ffff */
.L_x_23:
[----:B------:R-:W-:Y:S01]  /*1da0*/  BSSY B0, `(.L_x_33) ;  /* 0x0000005000007945 */ /* 0x000fe20003800000 */
[----:B0-----:R-:W-:-:S07]  /*1db0*/  IMAD.MOV.U32 R19, RZ, RZ, -0x1 ;  /* 0xffffffffff137424 */ /* 0x001fce00078e00ff */
[----:B------:R-:W-:Y:S05]  /*1dc0*/  WARPSYNC.COLLECTIVE R19, `(.L_x_34) ;  /* 0x0000000013087348 */ /* 0x000fea0003c00000 */
[----:B------:R-:W-:Y:S01]  /*1dd0*/  NOP ;  /* 0x0000000000007918 */ /* 0x000fe20000000000 */
[----:B------:R-:W-:Y:S05]  /*1de0*/  ENDCOLLECTIVE ;  /* 0x000000000000791b */ /* 0x000fea0003800000 */
.L_x_34:
[----:B------:R-:W-:Y:S05]  /*1df0*/  BSYNC B0 ;  /* 0x0000000000007941 */ /* 0x000fea0003800000 */
.L_x_33:
[----:B------:R-:W-:Y:S05]  /*1e00*/  BRA `(.L_x_35) ;  /* 0xfffffff8007c7947 */ /* 0x000fea000383ffff */
        .weak           $__internal_0_$__cuda_sm20_div_u64
        .type           $__internal_0_$__cuda_sm20_div_u64,@function
        .size           $__internal_0_$__cuda_sm20_div_u64,(.L_x_70 - $__internal_0_$__cuda_sm20_div_u64)
$__internal_0_$__cuda_sm20_div_u64:
[----:B------:R-:W-:Y:S01]  /*1e10*/  UMOV UR4, UR6 ;  /* 0x0000000600047c82 */ /* 0x000fe20008000000 */
[----:B------:R-:W-:Y:S02]  /*1e20*/  UMOV UR5, URZ ;  /* 0x000000ff00057c82 */ /* 0x000fe40008000000 */
[----:B------:R-:W0:Y:S08]  /*1e30*/  I2F.U64.RP R8, UR4 ;  /* 0x0000000400087d12 */ /* 0x000e300008309000 */
[----:B0-----:R-:W0:Y:S02]  /*1e40*/  MUFU.RCP R8, R8 ;  /* 0x0000000800087308 */ /* 0x001e240000001000 */
[----:B0-----:R-:W-:-:S06]  /*1e50*/  VIADD R4, R8, 0x1ffffffe ;  /* 0x1ffffffe08047836 */ /* 0x001fcc0000000000 */
[----:B------:R-:W0:Y:S02]  /*1e60*/  F2I.U64.TRUNC R4, R4 ;  /* 0x0000000400047311 */ /* 0x000e24000020d800 */
[----:B0-----:R-:W-:-:S04]  /*1e70*/  IMAD.WIDE.U32 R6, R4, UR6, RZ ;  /* 0x0000000604067c25 */ /* 0x001fc8000f8e00ff */
[----:B------:R-:W-:Y:S01]  /*1e80*/  IMAD R7, R5, UR6, R7 ;  /* 0x0000000605077c24 */ /* 0x000fe2000f8e0207 */
[----:B------:R-:W-:-:S05]  /*1e90*/  IADD3 R9, P0, PT, RZ, -R6, RZ ;  /* 0x80000006ff097210 */ /* 0x000fca0007f1e0ff */
[----:B------:R-:W-:-:S04]  /*1ea0*/  IMAD.HI.U32 R6, R4, R9, RZ ;  /* 0x0000000904067227 */ /* 0x000fc800078e00ff */
[----:B------:R-:W-:Y:S02]  /*1eb0*/  IMAD.X R13, RZ, RZ, ~R7, P0 ;  /* 0x000000ffff0d7224 */ /* 0x000fe400000e0e07 */
[----:B------:R-:W-:Y:S02]  /*1ec0*/  IMAD.MOV.U32 R7, RZ, RZ, R4 ;  /* 0x000000ffff077224 */ /* 0x000fe400078e0004 */
[-C--:B------:R-:W-:Y:S02]  /*1ed0*/  IMAD R15, R5, R13.reuse, RZ ;  /* 0x0000000d050f7224 */ /* 0x080fe400078e02ff */
[----:B------:R-:W-:-:S04]  /*1ee0*/  IMAD.WIDE.U32 R6, P0, R4, R13, R6 ;  /* 0x0000000d04067225 */ /* 0x000fc80007800006 */
[----:B------:R-:W-:-:S04]  /*1ef0*/  IMAD.HI.U32 R13, R5, R13, RZ ;  /* 0x0000000d050d7227 */ /* 0x000fc800078e00ff */
[----:B------:R-:W-:-:S05]  /*1f00*/  IMAD.HI.U32 R6, P1, R5, R9, R6 ;  /* 0x0000000905067227 */ /* 0x000fca0007820006 */
[----:B------:R-:W-:Y:S01]  /*1f10*/  IADD3 R7, P2, PT, R15, R6, RZ ;  /* 0x000000060f077210 */ /* 0x000fe20007f5e0ff */
[----:B------:R-:W-:-:S04]  /*1f20*/  IMAD.X R6, R13, 0x1, R5, P0 ;  /* 0x000000010d067824 */ /* 0x000fc800000e0605 */
[----:B------:R-:W-:Y:S01]  /*1f30*/  IMAD.WIDE.U32 R4, R7, UR6, RZ ;  /* 0x0000000607047c25 */ /* 0x000fe2000f8e00ff */
[----:B------:R-:W-:Y:S02]  /*1f40*/  IADD3.X R9, PT, PT, RZ, RZ, R6, P2, P1 ;  /* 0x000000ffff097210 */ /* 0x000fe400017e2406 */
[----:B------:R-:W-:-:S03]  /*1f50*/  IADD3 R13, P0, PT, RZ, -R4, RZ ;  /* 0x80000004ff0d7210 */ /* 0x000fc60007f1e0ff */
[----:B------:R-:W-:Y:S02]  /*1f60*/  IMAD R4, R9, UR6, R5 ;  /* 0x0000000609047c24 */ /* 0x000fe4000f8e0205 */
[----:B------:R-:W-:Y:S02]  /*1f70*/  IMAD.MOV.U32 R5, RZ, RZ, RZ ;  /* 0x000000ffff057224 */ /* 0x000fe400078e00ff */
[----:B------:R-:W-:-:S04]  /*1f80*/  IMAD.HI.U32 R6, R7, R13, RZ ;  /* 0x0000000d07067227 */ /* 0x000fc800078e00ff */
[----:B------:R-:W-:-:S04]  /*1f90*/  IMAD.X R4, RZ, RZ, ~R4, P0 ;  /* 0x000000ffff047224 */ /* 0x000fc800000e0e04 */
[----:B------:R-:W-:-:S04]  /*1fa0*/  IMAD.WIDE.U32 R6, P0, R7, R4, R6 ;  /* 0x0000000407067225 */ /* 0x000fc80007800006 */
[C---:B------:R-:W-:Y:S02]  /*1fb0*/  IMAD R8, R9.reuse, R4, RZ ;  /* 0x0000000409087224 */ /* 0x040fe400078e02ff */
[----:B------:R-:W-:-:S04]  /*1fc0*/  IMAD.HI.U32 R7, P1, R9, R13, R6 ;  /* 0x0000000d09077227 */ /* 0x000fc80007820006 */
[----:B------:R-:W-:Y:S01]  /*1fd0*/  IMAD.HI.U32 R4, R9, R4, RZ ;  /* 0x0000000409047227 */ /* 0x000fe200078e00ff */
[----:B------:R-:W-:-:S03]  /*1fe0*/  IADD3 R7, P2, PT, R8, R7, RZ ;  /* 0x0000000708077210 */ /* 0x000fc60007f5e0ff */
[----:B------:R-:W-:Y:S02]  /*1ff0*/  IMAD.X R9, R4, 0x1, R9, P0 ;  /* 0x0000000104097824 */ /* 0x000fe400000e0609 */
[----:B------:R-:W-:-:S03]  /*2000*/  IMAD.HI.U32 R4, R7, R0, RZ ;  /* 0x0000000007047227 */ /* 0x000fc600078e00ff */
[----:B------:R-:W-:Y:S01]  /*2010*/  IADD3.X R9, PT, PT, RZ, RZ, R9, P2, P1 ;  /* 0x000000ffff097210 */ /* 0x000fe200017e2409 */
[----:B------:R-:W-:-:S04]  /*2020*/  IMAD.WIDE.U32 R4, R7, R3, R4 ;  /* 0x0000000307047225 */ /* 0x000fc800078e0004 */
[C---:B------:R-:W-:Y:S02]  /*2030*/  IMAD R7, R9.reuse, R3, RZ ;  /* 0x0000000309077224 */ /* 0x040fe400078e02ff */
[----:B------:R-:W-:-:S04]  /*2040*/  IMAD.HI.U32 R4, P0, R9, R0, R4 ;  /* 0x0000000009047227 */ /* 0x000fc80007800004 */
[----:B------:R-:W-:Y:S01]  /*2050*/  IMAD.HI.U32 R9, R9, R3, RZ ;  /* 0x0000000309097227 */ /* 0x000fe200078e00ff */
[----:B------:R-:W-:-:S03]  /*2060*/  IADD3 R6, P1, PT, R7, R4, RZ ;  /* 0x0000000407067210 */ /* 0x000fc60007f3e0ff */
[----:B------:R-:W-:-:S04]  /*2070*/  IMAD.X R4, RZ, RZ, R9, P0 ;  /* 0x000000ffff047224 */ /* 0x000fc800000e0609 */
[----:B------:R-:W-:Y:S02]  /*2080*/  IMAD.X R7, RZ, RZ, R4, P1 ;  /* 0x000000ffff077224 */ /* 0x000fe400008e0604 */
[----:B------:R-:W-:-:S04]  /*2090*/  IMAD.WIDE.U32 R4, R6, UR6, RZ ;  /* 0x0000000606047c25 */ /* 0x000fc8000f8e00ff */
[----:B------:R-:W-:Y:S01]  /*20a0*/  IMAD R8, R7, UR6, R5 ;  /* 0x0000000607087c24 */ /* 0x000fe2000f8e0205 */
[----:B------:R-:W-:-:S04]  /*20b0*/  IADD3 R5, P0, PT, -R4, R0, RZ ;  /* 0x0000000004057210 */ /* 0x000fc80007f1e1ff */
[----:B------:R-:W-:Y:S01]  /*20c0*/  IADD3 R0, P1, PT, R5, -UR6, RZ ;  /* 0x8000000605007c10 */ /* 0x000fe2000ff3e0ff */
[----:B------:R-:W-:Y:S01]  /*20d0*/  IMAD.X R7, R3, 0x1, ~R8, P0 ;  /* 0x0000000103077824 */ /* 0x000fe200000e0e08 */
[----:B------:R-:W-:Y:S01]  /*20e0*/  ISETP.GE.U32.AND P0, PT, R5, UR6, PT ;  /* 0x0000000605007c0c */ /* 0x000fe2000bf06070 */
[----:B------:R-:W-:-:S03]  /*20f0*/  VIADD R3, R6, 0x1 ;  /* 0x0000000106037836 */ /* 0x000fc60000000000 */
[C---:B------:R-:W-:Y:S02]  /*2100*/  ISETP.GE.U32.AND.EX P0, PT, R7.reuse, RZ, PT, P0 ;  /* 0x000000ff0700720c */ /* 0x040fe40003f06100 */
[----:B------:R-:W-:Y:S02]  /*2110*/  IADD3.X R4, PT, PT, R7, -0x1, RZ, P1, !PT ;  /* 0xffffffff07047810 */ /* 0x000fe40000ffe4ff */
[----:B------:R-:W-:Y:S02]  /*2120*/  SEL R0, R0, R5, P0 ;  /* 0x0000000500007207 */ /* 0x000fe40000000000 */
[----:B------:R-:W-:Y:S02]  /*2130*/  SEL R3, R3, R6, P0 ;  /* 0x0000000603037207 */ /* 0x000fe40000000000 */
[----:B------:R-:W-:Y:S02]  /*2140*/  SEL R4, R4, R7, P0 ;  /* 0x0000000704047207 */ /* 0x000fe40000000000 */
[----:B------:R-:W-:Y:S01]  /*2150*/  ISETP.GE.U32.AND P0, PT, R0, UR6, PT ;  /* 0x0000000600007c0c */ /* 0x000fe2000bf06070 */
[----:B------:R-:W-:Y:S01]  /*2160*/  VIADD R6, R3, 0x1 ;  /* 0x0000000103067836 */ /* 0x000fe20000000000 */
[----:B------:R-:W-:-:S02]  /*2170*/  ISETP.NE.U32.AND P1, PT, RZ, UR6, PT ;  /* 0x00000006ff007c0c */ /* 0x000fc4000bf25070 */
[----:B------:R-:W-:Y:S02]  /*2180*/  ISETP.GE.U32.AND.EX P0, PT, R4, RZ, PT, P0 ;  /* 0x000000ff0400720c */ /* 0x000fe40003f06100 */
[----:B------:R-:W-:Y:S02]  /*2190*/  ISETP.NE.AND.EX P1, PT, RZ, RZ, PT, P1 ;  /* 0x000000ffff00720c */ /* 0x000fe40003f25310 */
[----:B------:R-:W-:Y:S01]  /*21a0*/  SEL R6, R6, R3, P0 ;  /* 0x0000000306067207 */ /* 0x000fe20000000000 */
[----:B------:R-:W-:-:S03]  /*21b0*/  IMAD.MOV.U32 R3, RZ, RZ, 0x0 ;  /* 0x00000000ff037424 */ /* 0x000fc600078e00ff */
[----:B------:R-:W-:Y:S01]  /*21c0*/  SEL R6, R6, 0xffffffff, P1 ;  /* 0xffffffff06067807 */ /* 0x000fe20000800000 */
[----:B------:R-:W-:Y:S06]  /*21d0*/  RET.REL.NODEC R2 `(_ZN8scan_gpu10local_scanI5SumOpLj4ELb1EEEvmPKNT_4DataEPS3_S6_) ;  /* 0xffffffdc02887950 */ /* 0x000fec0003c3ffff */
.L_x_36:
        /* <DEDUP_REMOVED lines=10> */
.L_x_70:


//--------------------- .text._ZN8scan_gpu17hierarchical_scanI5SumOpLj4EEEvmPKNT_4DataEPS3_ --------------------------
	.section	.text._ZN8scan_gpu17hierarchical_scanI5SumOpLj4EEEvmPKNT_4DataEPS3_,"ax",@progbits
	.align	128
        .global         _ZN8scan_gpu17hierarchical_scanI5SumOpLj4EEEvmPKNT_4DataEPS3_
        .type           _ZN8scan_gpu17hierarchical_scanI5SumOpLj4EEEvmPKNT_4DataEPS3_,@function
        .size           _ZN8scan_gpu17hierarchical_scanI5SumOpLj4EEEvmPKNT_4DataEPS3_,(.L_x_76 - _ZN8scan_gpu17hierarchical_scanI5SumOpLj4EEEvmPKNT_4DataEPS3_)
        .other          _ZN8scan_gpu17hierarchical_scanI5SumOpLj4EEEvmPKNT_4DataEPS3_,@"STO_CUDA_ENTRY STV_DEFAULT"
_ZN8scan_gpu17hierarchical_scanI5SumOpLj4EEEvmPKNT_4DataEPS3_:
.text._ZN8scan_gpu17hierarchical_scanI5SumOpLj4EEEvmPKNT_4DataEPS3_:
[----:B------:R-:W-:Y:S01]  /*0000*/  LDC R1, c[0x0][0x37c] ;  /* 0x0000df00ff017b82 */ /* 0x000fe20000000800 */
[----:B------:R-:W0:Y:S01]  /*0010*/  S2R R2, SR_TID.X ;  /* 0x0000000000027919 */ /* 0x000e220000002100 */
[----:B------:R-:W1:Y:S01]  /*0020*/  LDCU.64 UR4, c[0x0][0x380] ;  /* 0x00007000ff0477ac */ /* 0x000e620008000a00 */
[----:B------:R-:W-:Y:S01]  /*0030*/  BSSY.RECONVERGENT B0, `(.L_x_37) ;  /* 0x000004e000007945 */ /* 0x000fe20003800200 */
[----:B------:R-:W-:Y:S01]  /*0040*/  IMAD.MOV.U32 R12, RZ, RZ, RZ ;  /* 0x000000ffff0c7224 */ /* 0x000fe200078e00ff */
[----:B------:R-:W2:Y:S01]  /*0050*/  LDCU.64 UR6, c[0x0][0x358] ;  /* 0x00006b00ff0677ac */ /* 0x000ea20008000a00 */
[----:B------:R-:W-:Y:S02]  /*0060*/  IMAD.MOV.U32 R9, RZ, RZ, RZ ;  /* 0x000000ffff097224 */ /* 0x000fe400078e00ff */
[----:B------:R-:W-:Y:S02]  /*0070*/  IMAD.MOV.U32 R15, RZ, RZ, RZ ;  /* 0x000000ffff0f7224 */ /* 0x000fe400078e00ff */
[----:B------:R-:W-:Y:S01]  /*0080*/  IMAD.MOV.U32 R4, RZ, RZ, RZ ;  /* 0x000000ffff047224 */ /* 0x000fe200078e00ff */
[----:B-1----:R-:W-:-:S04]  /*0090*/  USHF.R.U64 UR4, UR4, 0x5, UR5 ;  /* 0x0000000504047899 */ /* 0x002fc80008001205 */
[----:B------:R-:W-:Y:S01]  /*00a0*/  ULOP3.LUT UR4, UR4, 0xfffffffc, URZ, 0xc0, !UPT ;  /* 0xfffffffc04047892 */ /* 0x000fe2000f8ec0ff */
[----:B0-----:R-:W-:-:S05]  /*00b0*/  LOP3.LUT R2, R2, 0x1f, RZ, 0xc0, !PT ;  /* 0x0000001f02027812 */ /* 0x001fca00078ec0ff */
[----:B------:R-:W-:-:S04]  /*00c0*/  IMAD R0, R2, UR4, RZ ;  /* 0x0000000402007c24 */ /* 0x000fc8000f8e02ff */
[----:B------:R-:W-:Y:S01]  /*00d0*/  VIADD R3, R0, UR4 ;  /* 0x0000000400037c36 */ /* 0x000fe20008000000 */
[----:B------:R-:W-:-:S04]  /*00e0*/  SHF.R.U32.HI R8, RZ, 0x2, R0 ;  /* 0x00000002ff087819 */ /* 0x000fc80000011600 */
[----:B------:R-:W-:-:S04]  /*00f0*/  SHF.R.U32.HI R7, RZ, 0x2, R3 ;  /* 0x00000002ff077819 */ /* 0x000fc80000011603 */
[----:B------:R-:W-:-:S13]  /*0100*/  ISETP.GE.U32.AND P0, PT, R8, R7, PT ;  /* 0x000000070800720c */ /* 0x000fda0003f06070 */
[----:B--2---:R-:W-:Y:S05]  /*0110*/  @P0 BRA `(.L_x_38) ;  /* 0x0000000000fc0947 */ /* 0x004fea0003800000 */
[----:B------:R-:W0:Y:S01]  /*0120*/  LDCU.64 UR8, c[0x0][0x388] ;  /* 0x00007100ff0877ac */ /* 0x000e220008000a00 */
[----:B------:R-:W-:Y:S01]  /*0130*/  IMAD.SHL.U32 R4, R0, 0x4, RZ ;  /* 0x0000000400047824 */ /* 0x000fe200078e00ff */
[----:B------:R-:W-:Y:S01]  /*0140*/  BSSY.RECONVERGENT B1, `(.L_x_39) ;  /* 0x0000039000017945 */ /* 0x000fe20003800200 */
[----:B------:R-:W-:Y:S02]  /*0150*/  IMAD.IADD R20, R8, 0x1, -R7 ;  /* 0x0000000108147824 */ /* 0x000fe400078e0a07 */
[----:B------:R-:W-:Y:S01]  /*0160*/  IMAD.MOV.U32 R15, RZ, RZ, RZ ;  /* 0x000000ffff0f7224 */ /* 0x000fe200078e00ff */
[----:B------:R-:W-:Y:S01]  /*0170*/  LOP3.LUT R5, R4, 0xfffffff0, RZ, 0xc0, !PT ;  /* 0xfffffff004057812 */ /* 0x000fe200078ec0ff */
[----:B------:R-:W-:Y:S01]  /*0180*/  IMAD.MOV.U32 R16, RZ, RZ, RZ ;  /* 0x000000ffff107224 */ /* 0x000fe200078e00ff */
[----:B------:R-:W-:Y:S01]  /*0190*/  SHF.R.U32.HI R4, RZ, 0x1e, R0 ;  /* 0x0000001eff047819 */ /* 0x000fe20000011600 */
[----:B------:R-:W-:-:S03]  /*01a0*/  IMAD.MOV.U32 R12, RZ, RZ, RZ ;  /* 0x000000ffff0c7224 */ /* 0x000fc600078e00ff */
[----:B------:R-:W-:Y:S02]  /*01b0*/  LOP3.LUT R6, R4, 0x3, RZ, 0xc0, !PT ;  /* 0x0000000304067812 */ /* 0x000fe400078ec0ff */
[----:B0-----:R-:W-:-:S04]  /*01c0*/  IADD3 R5, P0, PT, R5, UR8, RZ ;  /* 0x0000000805057c10 */ /* 0x001fc8000ff1e0ff */
[----:B------:R-:W-:-:S04]  /*01d0*/  IADD3 R4, P1, PT, R5, 0x5, RZ ;  /* 0x0000000505047810 */ /* 0x000fc80007f3e0ff */
[----:B------:R-:W-:-:S09]  /*01e0*/  IADD3.X R5, PT, PT, RZ, UR9, R6, P1, P0 ;  /* 0x00000009ff057c10 */ /* 0x000fd20008fe0406 */
.L_x_40:
[----:B------:R-:W2:Y:S04]  /*01f0*/  LDG.E.U16 R19, desc[UR6][R4.64+-0x3] ;  /* 0xfffffd0604137981 */ /* 0x000ea8000c1e1500 */
[----:B------:R-:W3:Y:S04]  /*0200*/  LDG.E.U8 R17, desc[UR6][R4.64+-0x4] ;  /* 0xfffffc0604117981 */ /* 0x000ee8000c1e1100 */
[----:B------:R-:W4:Y:S04]  /*0210*/  LDG.E.U16 R13, desc[UR6][R4.64+0x1] ;  /* 0x00000106040d7981 */ /* 0x000f28000c1e1500 */
[----:B------:R-:W5:Y:S04]  /*0220*/  LDG.E.U16 R11, desc[UR6][R4.64+0x5] ;  /* 0x00000506040b7981 */ /* 0x000f68000c1e1500 */
[----:B------:R-:W5:Y:S04]  /*0230*/  LDG.E.U8 R14, desc[UR6][R4.64] ;  /* 0x00000006040e7981 */ /* 0x000f68000c1e1100 */
[----:B------:R-:W5:Y:S04]  /*0240*/  LDG.E.U16 R9, desc[UR6][R4.64+0x9] ;  /* 0x0000090604097981 */ /* 0x000f68000c1e1500 */
[----:B------:R-:W5:Y:S04]  /*0250*/  LDG.E.U8 R10, desc[UR6][R4.64+0x4] ;  /* 0x00000406040a7981 */ /* 0x000f68000c1e1100 */
[----:B------:R0:W5:Y:S01]  /*0260*/  LDG.E.U8 R6, desc[UR6][R4.64+0x8] ;  /* 0x0000080604067981 */ /* 0x000162000c1e1100 */
[----:B------:R-:W-:Y:S01]  /*0270*/  LOP3.LUT R15, R15, 0xff00, RZ, 0xc0, !PT ;  /* 0x0000ff000f0f7812 */ /* 0x000fe200078ec0ff */
[----:B------:R-:W-:-:S05]  /*0280*/  VIADD R20, R20, 0x1 ;  /* 0x0000000114147836 */ /* 0x000fca0000000000 */
[----:B------:R-:W-:Y:S02]  /*0290*/  ISETP.NE.AND P0, PT, R20, RZ, PT ;  /* 0x000000ff1400720c */ /* 0x000fe40003f05270 */
[----:B0-----:R-:W-:-:S05]  /*02a0*/  IADD3 R4, P1, PT, R4, 0x10, RZ ;  /* 0x0000001004047810 */ /* 0x001fca0007f3e0ff */
[----:B------:R-:W-:Y:S01]  /*02b0*/  IMAD.X R5, RZ, RZ, R5, P1 ;  /* 0x000000ffff057224 */ /* 0x000fe200008e0605 */
[C---:B--2---:R-:W-:Y:S02]  /*02c0*/  PRMT R18, R19.reuse, 0x7770, RZ ;  /* 0x0000777013127816 */ /* 0x044fe400000000ff */
[----:B------:R-:W-:-:S03]  /*02d0*/  PRMT R19, R19, 0x7771, RZ ;  /* 0x0000777113137816 */ /* 0x000fc600000000ff */
[----:B---3--:R-:W-:Y:S01]  /*02e0*/  IMAD R18, R18, 0x100, R17 ;  /* 0x0000010012127824 */ /* 0x008fe200078e0211 */
[----:B------:R-:W-:Y:S01]  /*02f0*/  LOP3.LUT R17, R16, 0xff0000, RZ, 0xc0, !PT ;  /* 0x00ff000010117812 */ /* 0x000fe200078ec0ff */
[----:B------:R-:W-:-:S03]  /*0300*/  IMAD.SHL.U32 R19, R19, 0x1000000, RZ ;  /* 0x0100000013137824 */ /* 0x000fc600078e00ff */
[----:B------:R-:W-:Y:S01]  /*0310*/  IADD3 R12, PT, PT, R15, R17, R12 ;  /* 0x000000110f0c7210 */ /* 0x000fe20007ffe00c */
[----:B------:R-:W-:Y:S01]  /*0320*/  IMAD.SHL.U32 R16, R18, 0x100, RZ ;  /* 0x0000010012107824 */ /* 0x000fe200078e00ff */
[----:B----4-:R-:W-:Y:S02]  /*0330*/  PRMT R15, R13, 0x7770, RZ ;  /* 0x000077700d0f7816 */ /* 0x010fe400000000ff */
[----:B-----5:R-:W-:Y:S02]  /*0340*/  PRMT R17, R11, 0x7770, RZ ;  /* 0x000077700b117816 */ /* 0x020fe400000000ff */
[----:B------:R-:W-:Y:S01]  /*0350*/  LOP3.LUT R19, R16, R19, RZ, 0xfc, !PT ;  /* 0x0000001310137212 */ /* 0x000fe200078efcff */
[----:B------:R-:W-:Y:S01]  /*0360*/  IMAD R14, R15, 0x100, R14 ;  /* 0x000001000f0e7824 */ /* 0x000fe200078e020e */
[----:B------:R-:W-:Y:S02]  /*0370*/  PRMT R13, R13, 0x7771, RZ ;  /* 0x000077710d0d7816 */ /* 0x000fe400000000ff */
[----:B------:R-:W-:-:S02]  /*0380*/  PRMT R11, R11, 0x7771, RZ ;  /* 0x000077710b0b7816 */ /* 0x000fc400000000ff */
[----:B------:R-:W-:Y:S01]  /*0390*/  PRMT R15, R9, 0x7770, RZ ;  /* 0x00007770090f7816 */ /* 0x000fe200000000ff */
[----:B------:R-:W-:Y:S01]  /*03a0*/  IMAD R17, R17, 0x100, R10 ;  /* 0x0000010011117824 */ /* 0x000fe200078e020a */
[----:B------:R-:W-:Y:S01]  /*03b0*/  PRMT R9, R9, 0x7771, RZ ;  /* 0x0000777109097816 */ /* 0x000fe200000000ff */
[----:B------:R-:W-:Y:S02]  /*03c0*/  IMAD.SHL.U32 R10, R14, 0x100, RZ ;  /* 0x000001000e0a7824 */ /* 0x000fe400078e00ff */
[----:B------:R-:W-:Y:S02]  /*03d0*/  IMAD.IADD R12, R12, 0x1, R19 ;  /* 0x000000010c0c7824 */ /* 0x000fe400078e0213 */
[----:B------:R-:W-:Y:S02]  /*03e0*/  IMAD.SHL.U32 R13, R13, 0x1000000, RZ ;  /* 0x010000000d0d7824 */ /* 0x000fe400078e00ff */
[----:B------:R-:W-:Y:S02]  /*03f0*/  IMAD.SHL.U32 R11, R11, 0x1000000, RZ ;  /* 0x010000000b0b7824 */ /* 0x000fe400078e00ff */
[----:B------:R-:W-:-:S02]  /*0400*/  IMAD.SHL.U32 R14, R17, 0x100, RZ ;  /* 0x00000100110e7824 */ /* 0x000fc400078e00ff */
[----:B------:R-:W-:Y:S01]  /*0410*/  IMAD R6, R15, 0x100, R6 ;  /* 0x000001000f067824 */ /* 0x000fe200078e0206 */
[----:B------:R-:W-:Y:S01]  /*0420*/  LOP3.LUT R13, R10, R13, RZ, 0xfc, !PT ;  /* 0x0000000d0a0d7212 */ /* 0x000fe200078efcff */
[----:B------:R-:W-:Y:S01]  /*0430*/  IMAD.SHL.U32 R9, R9, 0x1000000, RZ ;  /* 0x0100000009097824 */ /* 0x000fe200078e00ff */
[----:B------:R-:W-:Y:S01]  /*0440*/  LOP3.LUT R11, R14, R11, RZ, 0xfc, !PT ;  /* 0x0000000b0e0b7212 */ /* 0x000fe200078efcff */
[----:B------:R-:W-:Y:S01]  /*0450*/  IMAD.SHL.U32 R6, R6, 0x100, RZ ;  /* 0x0000010006067824 */ /* 0x000fe200078e00ff */
[----:B------:R-:W-:-:S04]  /*0460*/  LOP3.LUT R12, R12, 0xffffff00, RZ, 0xc0, !PT ;  /* 0xffffff000c0c7812 */ /* 0x000fc800078ec0ff */
[----:B------:R-:W-:Y:S02]  /*0470*/  LOP3.LUT R6, R6, R9, RZ, 0xfc, !PT ;  /* 0x0000000906067212 */ /* 0x000fe400078efcff */
[----:B------:R-:W-:-:S05]  /*0480*/  IADD3 R11, PT, PT, R11, R12, R13 ;  /* 0x0000000c0b0b7210 */ /* 0x000fca0007ffe00d */
[----:B------:R-:W-:-:S05]  /*0490*/  IMAD.IADD R15, R11, 0x1, R6 ;  /* 0x000000010b0f7824 */ /* 0x000fca00078e0206 */
[C---:B------:R-:W-:Y:S02]  /*04a0*/  LOP3.LUT R16, R15.reuse, 0xffff0000, RZ, 0xc0, !PT ;  /* 0xffff00000f107812 */ /* 0x040fe400078ec0ff */
[----:B------:R-:W-:Y:S01]  /*04b0*/  LOP3.LUT R12, R15, 0xff000000, RZ, 0xc0, !PT ;  /* 0xff0000000f0c7812 */ /* 0x000fe200078ec0ff */
[----:B------:R-:W-:Y:S06]  /*04c0*/  @P0 BRA `(.L_x_40) ;  /* 0xfffffffc00480947 */ /* 0x000fec000383ffff */
[----:B------:R-:W-:Y:S05]  /*04d0*/  BSYNC.RECONVERGENT B1 ;  /* 0x0000000000017941 */ /* 0x000fea0003800200 */
.L_x_39:
[----:B------:R0:W5:Y:S01]  /*04e0*/  LDG.E.U8 R4, desc[UR6][R4.64+-0x9] ;  /* 0xfffff70604047981 */ /* 0x000162000c1e1100 */
[C---:B------:R-:W-:Y:S02]  /*04f0*/  LOP3.LUT R9, R15.reuse, 0xff0000, RZ, 0xc0, !PT ;  /* 0x00ff00000f097812 */ /* 0x040fe400078ec0ff */
[----:B------:R-:W-:-:S07]  /*0500*/  LOP3.LUT R15, R15, 0xff00, RZ, 0xc0, !PT ;  /* 0x0000ff000f0f7812 */ /* 0x000fce00078ec0ff */
.L_x_38:
[----:B------:R-:W-:Y:S05]  /*0510*/  BSYNC.RECONVERGENT B0 ;  /* 0x0000000000007941 */ /* 0x000fea0003800200 */
.L_x_37:
[----:B------:R-:W-:Y:S01]  /*0520*/  IADD3 R9, PT, PT, R15, R12, R9 ;  /* 0x0000000c0f097210 */ /* 0x000fe20007ffe009 */
[----:B------:R-:W-:-:S03]  /*0530*/  NOP ;  /* 0x0000000000007918 */ /* 0x000fc60000000000 */
[----:B0----5:R-:W-:Y:S01]  /*0540*/  LOP3.LUT R5, R9, R4, RZ, 0xfc, !PT ;  /* 0x0000000409057212 */ /* 0x021fe200078efcff */
[----:B------:R-:W-:Y:S01]  /*0550*/  BSSY.RECONVERGENT B0, `(.L_x_41) ;  /* 0x0000089000007945 */ /* 0x000fe20003800200 */
[C---:B------:R-:W-:Y:S02]  /*0560*/  ISETP.NE.AND P0, PT, R2.reuse, RZ, PT ;  /* 0x000000ff0200720c */ /* 0x040fe40003f05270 */
[----:B------:R-:W-:Y:S02]  /*0570*/  ISETP.GE.U32.AND P1, PT, R2, 0x2, PT ;  /* 0x000000020200780c */ /* 0x000fe40003f26070 */
[----:B------:R-:W0:Y:S01]  /*0580*/  SHFL.UP PT, R5, R5, 0x1, RZ ;  /* 0x0420000005057989 */ /* 0x000e2200000e00ff */
[----:B------:R-:W-:Y:S02]  /*0590*/  ISETP.GE.U32.AND P2, PT, R8, R7, PT ;  /* 0x000000070800720c */ /* 0x000fe40003f46070 */
[----:B------:R-:W-:Y:S02]  /*05a0*/  PRMT R14, RZ, 0x7610, R14 ;  /* 0x00007610ff0e7816 */ /* 0x000fe4000000000e */
[----:B------:R-:W-:-:S02]  /*05b0*/  PRMT R12, RZ, 0x7610, R12 ;  /* 0x00007610ff0c7816 */ /* 0x000fc4000000000c */
[----:B0-----:R-:W-:-:S05]  /*05c0*/  SEL R6, R5, RZ, P0 ;  /* 0x000000ff05067207 */ /* 0x001fca0000000000 */
[----:B------:R-:W-:-:S05]  /*05d0*/  IMAD.IADD R6, R9, 0x1, R6 ;  /* 0x0000000109067824 */ /* 0x000fca00078e0206 */
[----:B------:R-:W-:-:S04]  /*05e0*/  LOP3.LUT R9, R6, 0xffffff00, RZ, 0xc0, !PT ;  /* 0xffffff0006097812 */ /* 0x000fc800078ec0ff */
[----:B------:R-:W-:-:S06]  /*05f0*/  LOP3.LUT R6, R9, R4, RZ, 0xfc, !PT ;  /* 0x0000000409067212 */ /* 0x000fcc00078efcff */
[----:B------:R-:W0:Y:S02]  /*0600*/  SHFL.UP PT, R6, R6, 0x2, RZ ;  /* 0x0440000006067989 */ /* 0x000e2400000e00ff */
[----:B0-----:R-:W-:Y:S02]  /*0610*/  SEL R10, R6, RZ, P1 ;  /* 0x000000ff060a7207 */ /* 0x001fe40000800000 */
[----:B------:R-:W-:-:S03]  /*0620*/  ISETP.GE.U32.AND P1, PT, R2, 0x4, PT ;  /* 0x000000040200780c */ /* 0x000fc60003f26070 */
        /* <DEDUP_REMOVED lines=17> */
[----:B------:R-:W-:-:S03]  /*0740*/  ISETP.NE.AND P1, PT, R2, 0x1f, PT ;  /* 0x0000001f0200780c */ /* 0x000fc60003f25270 */
[--C-:B------:R-:W-:Y:S01]  /*0750*/  IMAD.IADD R9, R9, 0x1, R10.reuse ;  /* 0x0000000109097824 */ /* 0x100fe200078e020a */
[----:B------:R-:W-:-:S04]  /*0760*/  PRMT R10, RZ, 0x7610, R10 ;  /* 0x00007610ff0a7816 */ /* 0x000fc8000000000a */
[----:B------:R-:W-:-:S06]  /*0770*/  LOP3.LUT R9, R4, 0xffffff00, R9, 0xf8, !PT ;  /* 0xffffff0004097812 */ /* 0x000fcc00078ef809 */
[----:B------:R-:W0:Y:S02]  /*0780*/  SHFL.UP PT, R9, R9, 0x1, RZ ;  /* 0x0420000009097989 */ /* 0x000e2400000e00ff */
[--C-:B0-----:R-:W-:Y:S02]  /*0790*/  @P0 SHF.R.U32.HI R2, RZ, 0x18, R9.reuse ;  /* 0x00000018ff020819 */ /* 0x101fe40000011609 */
[----:B------:R-:W-:Y:S02]  /*07a0*/  @P0 SHF.R.U32.HI R4, RZ, 0x8, R9 ;  /* 0x00000008ff040819 */ /* 0x000fe40000011609 */
[----:B------:R-:W-:Y:S02]  /*07b0*/  @P0 PRMT R14, R9, 0x7632, R14 ;  /* 0x00007632090e0816 */ /* 0x000fe4000000000e */
[----:B------:R-:W-:Y:S02]  /*07c0*/  @P0 PRMT R10, R2, 0x7610, R10 ;  /* 0x00007610020a0816 */ /* 0x000fe4000000000a */
[----:B------:R-:W-:Y:S01]  /*07d0*/  @P0 PRMT R12, R4, 0x7610, R12 ;  /* 0x00007610040c0816 */ /* 0x000fe2000000000c */
[----:B------:R-:W-:Y:S06]  /*07e0*/  @P2 BRA `(.L_x_42) ;  /* 0x00000004007c2947 */ /* 0x000fec0003800000 */
[----:B------:R-:W0:Y:S01]  /*07f0*/  LDCU.64 UR8, c[0x0][0x390] ;  /* 0x00007200ff0877ac */ /* 0x000e220008000a00 */
[----:B------:R-:W-:Y:S01]  /*0800*/  IMAD.SHL.U32 R2, R0, 0x4, RZ ;  /* 0x0000000400027824 */ /* 0x000fe200078e00ff */
[----:B------:R-:W-:Y:S01]  /*0810*/  SHF.R.U32.HI R4, RZ, 0x1e, R0 ;  /* 0x0000001eff047819 */ /* 0x000fe20000011600 */
[----:B------:R-:W-:Y:S01]  /*0820*/  IMAD.IADD R8, R8, 0x1, -R7 ;  /* 0x0000000108087824 */ /* 0x000fe200078e0a07 */
[----:B------:R-:W1:Y:S02]  /*0830*/  LDCU.64 UR10, c[0x0][0x388] ;  /* 0x00007100ff0a77ac */ /* 0x000e640008000a00 */
[----:B------:R-:W-:Y:S02]  /*0840*/  LOP3.LUT R2, R2, 0xfffffff0, RZ, 0xc0, !PT ;  /* 0xfffffff002027812 */ /* 0x000fe400078ec0ff */
[----:B------:R-:W-:Y:S02]  /*0850*/  LOP3.LUT R4, R4, 0x3, RZ, 0xc0, !PT ;  /* 0x0000000304047812 */ /* 0x000fe400078ec0ff */
[----:B0-----:R-:W-:-:S02]  /*0860*/  IADD3 R0, P0, PT, R2, UR8, RZ ;  /* 0x0000000802007c10 */ /* 0x001fc4000ff1e0ff */
[----:B-1----:R-:W-:Y:S02]  /*0870*/  IADD3 R2, P2, PT, R2, UR10, RZ ;  /* 0x0000000a02027c10 */ /* 0x002fe4000ff5e0ff */
[C---:B------:R-:W-:Y:S02]  /*0880*/  IADD3.X R9, PT, PT, R4.reuse, UR9, RZ, P0, !PT ;  /* 0x0000000904097c10 */ /* 0x040fe400087fe4ff */
[----:B------:R-:W-:-:S09]  /*0890*/  IADD3.X R11, PT, PT, R4, UR11, RZ, P2, !PT ;  /* 0x0000000b040b7c10 */ /* 0x000fd200097fe4ff */
.L_x_43:
[----:B0-----:R-:W-:Y:S02]  /*08a0*/  IMAD.MOV.U32 R4, RZ, RZ, R2 ;  /* 0x000000ffff047224 */ /* 0x001fe400078e0002 */
[----:B------:R-:W-:-:S06]  /*08b0*/  IMAD.MOV.U32 R5, RZ, RZ, R11 ;  /* 0x000000ffff057224 */ /* 0x000fcc00078e000b */
[----:B------:R-:W2:Y:S01]  /*08c0*/  LDG.E.128 R4, desc[UR6][R4.64] ;  /* 0x0000000604047981 */ /* 0x000ea2000c1e1d00 */
[----:B------:R-:W-:Y:S01]  /*08d0*/  IMAD.U32 R14, R14, 0x10000, RZ ;  /* 0x000100000e0e7824 */ /* 0x000fe200078e00ff */
[----:B------:R-:W-:Y:S01]  /*08e0*/  LOP3.LUT R13, R12, 0xff, RZ, 0xc0, !PT ;  /* 0x000000ff0c0d7812 */ /* 0x000fe200078ec0ff */
[----:B------:R-:W-:Y:S01]  /*08f0*/  VIADD R8, R8, 0x1 ;  /* 0x0000000108087836 */ /* 0x000fe20000000000 */
[----:B------:R-:W-:Y:S02]  /*0900*/  LOP3.LUT R12, R10, 0xffff, RZ, 0xc0, !PT ;  /* 0x0000ffff0a0c7812 */ /* 0x000fe400078ec0ff */
[----:B------:R-:W-:Y:S02]  /*0910*/  LOP3.LUT R14, R14, 0xff0000, RZ, 0xc0, !PT ;  /* 0x00ff00000e0e7812 */ /* 0x000fe400078ec0ff */
[----:B------:R-:W-:Y:S02]  /*0920*/  ISETP.NE.AND P0, PT, R8, RZ, PT ;  /* 0x000000ff0800720c */ /* 0x000fe40003f05270 */
[----:B------:R-:W-:Y:S01]  /*0930*/  IADD3 R2, P3, PT, R2, 0x10, RZ ;  /* 0x0000001002027810 */ /* 0x000fe20007f7e0ff */
[----:B------:R-:W-:-:S04]  /*0940*/  IMAD R13, R13, 0x100, R14 ;  /* 0x000001000d0d7824 */ /* 0x000fc800078e020e */
[----:B------:R-:W-:Y:S02]  /*0950*/  IMAD R12, R12, 0x1000000, R13 ;  /* 0x010000000c0c7824 */ /* 0x000fe400078e020d */
[----:B------:R-:W-:Y:S01]  /*0960*/  IMAD.X R11, RZ, RZ, R11, P3 ;  /* 0x000000ffff0b7224 */ /* 0x000fe200018e060b */
[C---:B--2---:R-:W-:Y:S02]  /*0970*/  PRMT R20, R4.reuse, 0x7771, RZ ;  /* 0x0000777104147816 */ /* 0x044fe400000000ff */
[C---:B------:R-:W-:Y:S02]  /*0980*/  PRMT R21, R4.reuse, 0x7772, RZ ;  /* 0x0000777204157816 */ /* 0x040fe400000000ff */
[----:B------:R-:W-:Y:S01]  /*0990*/  PRMT R22, R4, 0x7773, RZ ;  /* 0x0000777304167816 */ /* 0x000fe200000000ff */
[----:B------:R-:W-:Y:S01]  /*09a0*/  IMAD.SHL.U32 R24, R20, 0x100, RZ ;  /* 0x0000010014187824 */ /* 0x000fe200078e00ff */
[----:B------:R-:W-:Y:S01]  /*09b0*/  PRMT R15, R5, 0x7771, RZ ;  /* 0x00007771050f7816 */ /* 0x000fe200000000ff */
[----:B------:R-:W-:Y:S01]  /*09c0*/  IMAD.U32 R21, R21, 0x10000, RZ ;  /* 0x0001000015157824 */ /* 0x000fe200078e00ff */
[C---:B------:R-:W-:Y:S01]  /*09d0*/  PRMT R14, R5.reuse, 0x7772, RZ ;  /* 0x00007772050e7816 */ /* 0x040fe200000000ff */
[----:B------:R-:W-:Y:S01]  /*09e0*/  IMAD.SHL.U32 R22, R22, 0x1000000, RZ ;  /* 0x0100000016167824 */ /* 0x000fe200078e00ff */
[----:B------:R-:W-:Y:S01]  /*09f0*/  PRMT R16, R5, 0x7773, RZ ;  /* 0x0000777305107816 */ /* 0x000fe200000000ff */
[----:B------:R-:W-:Y:S01]  /*0a00*/  IMAD.SHL.U32 R15, R15, 0x100, RZ ;  /* 0x000001000f0f7824 */ /* 0x000fe200078e00ff */
[----:B------:R-:W-:Y:S01]  /*0a10*/  LOP3.LUT R21, R24, 0xff0000, R21, 0xf8, !PT ;  /* 0x00ff000018157812 */ /* 0x000fe200078ef815 */
[----:B------:R-:W-:Y:S01]  /*0a20*/  IMAD.U32 R14, R14, 0x10000, RZ ;  /* 0x000100000e0e7824 */ /* 0x000fe200078e00ff */
[----:B------:R-:W-:Y:S01]  /*0a30*/  PRMT R18, R6, 0x7771, RZ ;  /* 0x0000777106127816 */ /* 0x000fe200000000ff */
[----:B------:R-:W-:Y:S01]  /*0a40*/  IMAD.SHL.U32 R16, R16, 0x1000000, RZ ;  /* 0x0100000010107824 */ /* 0x000fe200078e00ff */
[----:B------:R-:W-:-:S02]  /*0a50*/  PRMT R17, R6, 0x7772, RZ ;  /* 0x0000777206117816 */ /* 0x000fc400000000ff */
[----:B------:R-:W-:Y:S01]  /*0a60*/  PRMT R13, R4, 0x7770, RZ ;  /* 0x00007770040d7816 */ /* 0x000fe200000000ff */
[----:B------:R-:W-:Y:S01]  /*0a70*/  IMAD.SHL.U32 R18, R18, 0x100, RZ ;  /* 0x0000010012127824 */ /* 0x000fe200078e00ff */
[----:B------:R-:W-:Y:S01]  /*0a80*/  PRMT R19, R7, 0x7771, RZ ;  /* 0x0000777107137816 */ /* 0x000fe200000000ff */
[----:B------:R-:W-:Y:S01]  /*0a90*/  IMAD.U32 R17, R17, 0x10000, RZ ;  /* 0x0001000011117824 */ /* 0x000fe200078e00ff */
[----:B------:R-:W-:Y:S02]  /*0aa0*/  PRMT R20, R7, 0x7772, RZ ;  /* 0x0000777207147816 */ /* 0x000fe400000000ff */
[----:B------:R-:W-:Y:S01]  /*0ab0*/  LOP3.LUT R21, R21, R22, RZ, 0xfc, !PT ;  /* 0x0000001615157212 */ /* 0x000fe200078efcff */
[----:B------:R-:W-:Y:S01]  /*0ac0*/  IMAD.SHL.U32 R19, R19, 0x100, RZ ;  /* 0x0000010013137824 */ /* 0x000fe200078e00ff */
[----:B------:R-:W-:Y:S01]  /*0ad0*/  PRMT R4, R6, 0x7770, RZ ;  /* 0x0000777006047816 */ /* 0x000fe200000000ff */
[----:B------:R-:W-:Y:S01]  /*0ae0*/  IMAD.U32 R20, R20, 0x10000, RZ ;  /* 0x0001000014147824 */ /* 0x000fe200078e00ff */
[----:B------:R-:W-:Y:S01]  /*0af0*/  PRMT R10, R5, 0x7770, RZ ;  /* 0x00007770050a7816 */ /* 0x000fe200000000ff */
[----:B------:R-:W-:Y:S01]  /*0b00*/  IMAD.IADD R12, R21, 0x1, R12 ;  /* 0x00000001150c7824 */ /* 0x000fe200078e020c */
[----:B------:R-:W-:-:S02]  /*0b10*/  PRMT R6, R6, 0x7773, RZ ;  /* 0x0000777306067816 */ /* 0x000fc400000000ff */
[----:B------:R-:W-:Y:S02]  /*0b20*/  LOP3.LUT R15, R15, 0xff0000, R14, 0xf8, !PT ;  /* 0x00ff00000f0f7812 */ /* 0x000fe400078ef80e */
[C---:B------:R-:W-:Y:S01]  /*0b30*/  PRMT R5, R7.reuse, 0x7770, RZ ;  /* 0x0000777007057816 */ /* 0x040fe200000000ff */
[----:B------:R-:W-:Y:S01]  /*0b40*/  IMAD.SHL.U32 R14, R6, 0x1000000, RZ ;  /* 0x01000000060e7824 */ /* 0x000fe200078e00ff */
[----:B------:R-:W-:Y:S02]  /*0b50*/  PRMT R7, R7, 0x7773, RZ ;  /* 0x0000777307077816 */ /* 0x000fe400000000ff */
[----:B------:R-:W-:Y:S02]  /*0b60*/  LOP3.LUT R15, R15, R16, RZ, 0xfc, !PT ;  /* 0x000000100f0f7212 */ /* 0x000fe400078efcff */
[----:B------:R-:W-:Y:S01]  /*0b70*/  LOP3.LUT R17, R18, 0xff0000, R17, 0xf8, !PT ;  /* 0x00ff000012117812 */ /* 0x000fe200078ef811 */
[----:B------:R-:W-:Y:S01]  /*0b80*/  IMAD.SHL.U32 R7, R7, 0x1000000, RZ ;  /* 0x0100000007077824 */ /* 0x000fe200078e00ff */
[----:B------:R-:W-:Y:S01]  /*0b90*/  LOP3.LUT R20, R19, 0xff0000, R20, 0xf8, !PT ;  /* 0x00ff000013147812 */ /* 0x000fe200078ef814 */
[----:B------:R-:W-:Y:S01]  /*0ba0*/  IMAD.IADD R15, R12, 0x1, R15 ;  /* 0x000000010c0f7824 */ /* 0x000fe200078e020f */
[----:B------:R-:W-:-:S02]  /*0bb0*/  SHF.R.U32.HI R6, RZ, 0x8, R12 ;  /* 0x00000008ff067819 */ /* 0x000fc4000001160c */
[----:B------:R-:W-:Y:S02]  /*0bc0*/  LOP3.LUT R14, R17, R14, RZ, 0xfc, !PT ;  /* 0x0000000e110e7212 */ /* 0x000fe400078efcff */
[----:B------:R-:W-:Y:S02]  /*0bd0*/  LOP3.LUT R20, R20, R7, RZ, 0xfc, !PT ;  /* 0x0000000714147212 */ /* 0x000fe400078efcff */
[----:B------:R-:W-:Y:S02]  /*0be0*/  PRMT R13, R13, 0x3340, R6 ;  /* 0x000033400d0d7816 */ /* 0x000fe40000000006 */
[--C-:B------:R-:W-:Y:S02]  /*0bf0*/  SHF.R.U32.HI R6, RZ, 0x10, R12.reuse ;  /* 0x00000010ff067819 */ /* 0x100fe4000001160c */
[----:B------:R-:W-:Y:S02]  /*0c00*/  SHF.R.U32.HI R7, RZ, 0x18, R12 ;  /* 0x00000018ff077819 */ /* 0x000fe4000001160c */
[----:B------:R-:W-:-:S02]  /*0c10*/  SHF.R.U32.HI R17, RZ, 0x8, R15 ;  /* 0x00000008ff117819 */ /* 0x000fc4000001160f */
[--C-:B------:R-:W-:Y:S02]  /*0c20*/  SHF.R.U32.HI R12, RZ, 0x10, R15.reuse ;  /* 0x00000010ff0c7819 */ /* 0x100fe4000001160f */
[----:B------:R-:W-:Y:S01]  /*0c30*/  SHF.R.U32.HI R19, RZ, 0x18, R15 ;  /* 0x00000018ff137819 */ /* 0x000fe2000001160f */
[----:B------:R-:W-:Y:S01]  /*0c40*/  IMAD.IADD R15, R15, 0x1, R14 ;  /* 0x000000010f0f7824 */ /* 0x000fe200078e020e */
[----:B------:R-:W-:Y:S02]  /*0c50*/  PRMT R16, R6, 0x3340, R7 ;  /* 0x0000334006107816 */ /* 0x000fe40000000007 */
[----:B------:R-:W-:Y:S01]  /*0c60*/  PRMT R18, R10, 0x3340, R17 ;  /* 0x000033400a127816 */ /* 0x000fe20000000011 */
[----:B------:R-:W-:Y:S01]  /*0c70*/  IMAD.IADD R14, R15, 0x1, R20 ;  /* 0x000000010f0e7824 */ /* 0x000fe200078e0214 */
[--C-:B------:R-:W-:Y:S02]  /*0c80*/  SHF.R.U32.HI R7, RZ, 0x8, R15.reuse ;  /* 0x00000008ff077819 */ /* 0x100fe4000001160f */
[----:B------:R-:W-:-:S02]  /*0c90*/  SHF.R.U32.HI R6, RZ, 0x10, R15 ;  /* 0x00000010ff067819 */ /* 0x000fc4000001160f */
[----:B------:R-:W-:Y:S02]  /*0ca0*/  PRMT R19, R12, 0x3340, R19 ;  /* 0x000033400c137816 */ /* 0x000fe40000000013 */
[----:B------:R-:W-:Y:S02]  /*0cb0*/  SHF.R.U32.HI R15, RZ, 0x18, R15 ;  /* 0x00000018ff0f7819 */ /* 0x000fe4000001160f */
[--C-:B------:R-:W-:Y:S02]  /*0cc0*/  SHF.R.U32.HI R12, RZ, 0x8, R14.reuse ;  /* 0x00000008ff0c7819 */ /* 0x100fe4000001160e */
[--C-:B------:R-:W-:Y:S02]  /*0cd0*/  SHF.R.U32.HI R17, RZ, 0x10, R14.reuse ;  /* 0x00000010ff117819 */ /* 0x100fe4000001160e */
[----:B------:R-:W-:Y:S02]  /*0ce0*/  SHF.R.U32.HI R10, RZ, 0x18, R14 ;  /* 0x00000018ff0a7819 */ /* 0x000fe4000001160e */
[----:B------:R-:W-:-:S02]  /*0cf0*/  PRMT R7, R4, 0x3340, R7 ;  /* 0x0000334004077816 */ /* 0x000fc40000000007 */
[----:B------:R-:W-:Y:S02]  /*0d00*/  PRMT R6, R6, 0x3340, R15 ;  /* 0x0000334006067816 */ /* 0x000fe4000000000f */
[----:B------:R-:W-:Y:S02]  /*0d10*/  PRMT R20, R5, 0x3340, R12 ;  /* 0x0000334005147816 */ /* 0x000fe4000000000c */
[----:B------:R-:W-:Y:S02]  /*0d20*/  PRMT R17, R17, 0x3340, R10 ;  /* 0x0000334011117816 */ /* 0x000fe4000000000a */
[----:B------:R-:W-:Y:S02]  /*0d30*/  PRMT R6, R7, 0x5410, R6 ;  /* 0x0000541007067816 */ /* 0x000fe40000000006 */
[----:B------:R-:W-:Y:S01]  /*0d40*/  PRMT R4, R13, 0x5410, R16 ;  /* 0x000054100d047816 */ /* 0x000fe20000000010 */
[----:B------:R-:W-:Y:S01]  /*0d50*/  IMAD.MOV.U32 R16, RZ, RZ, R0 ;  /* 0x000000ffff107224 */ /* 0x000fe200078e0000 */
[----:B------:R-:W-:Y:S01]  /*0d60*/  PRMT R7, R20, 0x5410, R17 ;  /* 0x0000541014077816 */ /* 0x000fe20000000011 */
[----:B------:R-:W-:Y:S01]  /*0d70*/  IMAD.MOV.U32 R17, RZ, RZ, R9 ;  /* 0x000000ffff117224 */ /* 0x000fe200078e0009 */
[----:B------:R-:W-:-:S02]  /*0d80*/  PRMT R5, R18, 0x5410, R19 ;  /* 0x0000541012057816 */ /* 0x000fc40000000013 */
[----:B------:R-:W-:Y:S02]  /*0d90*/  IADD3 R0, P2, PT, R0, 0x10, RZ ;  /* 0x0000001000007810 */ /* 0x000fe40007f5e0ff */
[----:B------:R-:W-:Y:S01]  /*0da0*/  PRMT R14, R14, 0x7632, R14 ;  /* 0x000076320e0e7816 */ /* 0x000fe2000000000e */
[----:B------:R0:W-:Y:S02]  /*0db0*/  STG.E.128 desc[UR6][R16.64], R4 ;  /* 0x0000000410007986 */ /* 0x0001e4000c101d06 */
[----:B------:R-:W-:Y:S01]  /*0dc0*/  IMAD.X R9, RZ, RZ, R9, P2 ;  /* 0x000000ffff097224 */ /* 0x000fe200010e0609 */
[----:B------:R-:W-:Y:S07]  /*0dd0*/  @P0 BRA `(.L_x_43) ;  /* 0xfffffff800b00947 */ /* 0x000fee000383ffff */
.L_x_42:
[----:B------:R-:W-:Y:S05]  /*0de0*/  BSYNC.RECONVERGENT B0 ;  /* 0x0000000000007941 */ /* 0x000fea0003800200 */
.L_x_41:
[----:B------:R-:W-:Y:S05]  /*0df0*/  @P1 EXIT ;  /* 0x000000000000194d */ /* 0x000fea0003800000 */
[----:B0-----:R-:W0:Y:S01]  /*0e00*/  LDC.64 R4, c[0x0][0x380] ;  /* 0x0000e000ff047b82 */ /* 0x001e220000000a00 */
[----:B------:R-:W-:-:S06]  /*0e10*/  USHF.L.U32 UR5, UR4, 0x5, URZ ;  /* 0x0000000504057899 */ /* 0x000fcc00080006ff */
[----:B0-----:R-:W-:-:S04]  /*0e20*/  IADD3 R2, P0, P1, R3, -UR5, R4 ;  /* 0x8000000503027c10 */ /* 0x001fc8000f91e004 */
[----:B------:R-:W-:Y:S02]  /*0e30*/  IADD3.X R4, PT, PT, RZ, -0x1, R5, P0, P1 ;  /* 0xffffffffff047810 */ /* 0x000fe400007e2405 */
[----:B------:R-:W-:-:S04]  /*0e40*/  ISETP.GT.U32.AND P0, PT, R2, R3, PT ;  /* 0x000000030200720c */ /* 0x000fc80003f04070 */
[----:B------:R-:W-:-:S13]  /*0e50*/  ISETP.GT.U32.AND.EX P0, PT, R4, RZ, PT, P0 ;  /* 0x000000ff0400720c */ /* 0x000fda0003f04100 */
[----:B------:R-:W-:Y:S05]  /*0e60*/  @!P0 EXIT ;  /* 0x000000000000894d */ /* 0x000fea0003800000 */
[----:B------:R-:W-:Y:S01]  /*0e70*/  IMAD.MOV.U32 R0, RZ, RZ, RZ ;  /* 0x000000ffff007224 */ /* 0x000fe200078e00ff */
[----:B------:R-:W0:Y:S01]  /*0e80*/  LDCU.64 UR4, c[0x0][0x388] ;  /* 0x00007100ff0477ac */ /* 0x000e220008000a00 */
[----:B------:R-:W1:Y:S05]  /*0e90*/  LDCU.64 UR8, c[0x0][0x390] ;  /* 0x00007200ff0877ac */ /* 0x000e6a0008000a00 */
.L_x_44:
[C---:B------:R-:W-:Y:S01]  /*0ea0*/  IMAD.SHL.U32 R5, R3.reuse, 0x4, RZ ;  /* 0x0000000403057824 */ /* 0x040fe200078e00ff */
[----:B------:R-:W-:-:S04]  /*0eb0*/  SHF.L.U64.HI R13, R3, 0x2, R0 ;  /* 0x00000002030d7819 */ /* 0x000fc80000010200 */
[----:B0-----:R-:W-:-:S04]  /*0ec0*/  IADD3 R6, P0, PT, R5, UR4, RZ ;  /* 0x0000000405067c10 */ /* 0x001fc8000ff1e0ff */
[----:B------:R-:W-:-:S05]  /*0ed0*/  IADD3.X R7, PT, PT, R13, UR5, RZ, P0, !PT ;  /* 0x000000050d077c10 */ /* 0x000fca00087fe4ff */
[----:B------:R-:W2:Y:S01]  /*0ee0*/  LDG.E R6, desc[UR6][R6.64] ;  /* 0x0000000606067981 */ /* 0x000ea2000c1e1900 */
[----:B------:R-:W-:Y:S01]  /*0ef0*/  IMAD.U32 R11, R14, 0x10000, RZ ;  /* 0x000100000e0b7824 */ /* 0x000fe200078e00ff */
[----:B------:R-:W-:Y:S01]  /*0f00*/  LOP3.LUT R14, R10, 0xffff, RZ, 0xc0, !PT ;  /* 0x0000ffff0a0e7812 */ /* 0x000fe200078ec0ff */
[----:B------:R-:W-:Y:S01]  /*0f10*/  VIADD R3, R3, 0x1 ;  /* 0x0000000103037836 */ /* 0x000fe20000000000 */
[----:B------:R-:W-:Y:S02]  /*0f20*/  LOP3.LUT R12, R12, 0xff, RZ, 0xc0, !PT ;  /* 0x000000ff0c0c7812 */ /* 0x000fe400078ec0ff */
[----:B------:R-:W-:Y:S02]  /*0f30*/  LOP3.LUT R15, R11, 0xff0000, RZ, 0xc0, !PT ;  /* 0x00ff00000b0f7812 */ /* 0x000fe400078ec0ff */
[C---:B--2---:R-:W-:Y:S02]  /*0f40*/  PRMT R8, R6.reuse, 0x7771, RZ ;  /* 0x0000777106087816 */ /* 0x044fe400000000ff */
[----:B------:R-:W-:-:S03]  /*0f50*/  PRMT R9, R6, 0x7772, RZ ;  /* 0x0000777206097816 */ /* 0x000fc600000000ff */
[----:B------:R-:W-:Y:S01]  /*0f60*/  IMAD.SHL.U32 R11, R8, 0x100, RZ ;  /* 0x00000100080b7824 */ /* 0x000fe200078e00ff */
[----:B------:R-:W-:Y:S01]  /*0f70*/  PRMT R8, R6, 0x7773, RZ ;  /* 0x0000777306087816 */ /* 0x000fe200000000ff */
[----:B------:R-:W-:Y:S02]  /*0f80*/  IMAD.U32 R10, R9, 0x10000, RZ ;  /* 0x00010000090a7824 */ /* 0x000fe400078e00ff */
[----:B------:R-:W-:Y:S02]  /*0f90*/  IMAD R9, R14, 0x1000000, R15 ;  /* 0x010000000e097824 */ /* 0x000fe400078e020f */
[----:B------:R-:W-:Y:S01]  /*0fa0*/  IMAD.SHL.U32 R8, R8, 0x1000000, RZ ;  /* 0x0100000008087824 */ /* 0x000fe200078e00ff */
[----:B------:R-:W-:Y:S01]  /*0fb0*/  LOP3.LUT R11, R11, 0xff0000, R10, 0xf8, !PT ;  /* 0x00ff00000b0b7812 */ /* 0x000fe200078ef80a */
[----:B------:R-:W-:-:S03]  /*0fc0*/  IMAD R9, R12, 0x100, R9 ;  /* 0x000001000c097824 */ /* 0x000fc600078e0209 */
[----:B------:R-:W-:-:S05]  /*0fd0*/  LOP3.LUT R8, R11, R8, RZ, 0xfc, !PT ;  /* 0x000000080b087212 */ /* 0x000fca00078efcff */
[----:B------:R-:W-:-:S05]  /*0fe0*/  IMAD.IADD R8, R9, 0x1, R8 ;  /* 0x0000000109087824 */ /* 0x000fca00078e0208 */
[--C-:B------:R-:W-:Y:S02]  /*0ff0*/  SHF.R.U32.HI R9, RZ, 0x8, R8.reuse ;  /* 0x00000008ff097819 */ /* 0x100fe40000011608 */
[----:B------:R-:W-:Y:S02]  /*1000*/  SHF.R.U32.HI R7, RZ, 0x10, R8 ;  /* 0x00000010ff077819 */ /* 0x000fe40000011608 */
[----:B------:R-:W-:Y:S02]  /*1010*/  PRMT R12, R9, 0x7604, R6 ;  /* 0x00007604090c7816 */ /* 0x000fe40000000006 */
[----:B-1----:R-:W-:Y:S02]  /*1020*/  IADD3 R6, P0, PT, R5, UR8, RZ ;  /* 0x0000000805067c10 */ /* 0x002fe4000ff1e0ff */
[----:B------:R-:W-:Y:S02]  /*1030*/  SHF.R.U32.HI R10, RZ, 0x18, R8 ;  /* 0x00000018ff0a7819 */ /* 0x000fe40000011608 */
[----:B------:R-:W-:-:S02]  /*1040*/  PRMT R5, R7, 0x7054, R12 ;  /* 0x0000705407057816 */ /* 0x000fc4000000000c */
[----:B------:R-:W-:Y:S02]  /*1050*/  IADD3.X R7, PT, PT, R13, UR9, RZ, P0, !PT ;  /* 0x000000090d077c10 */ /* 0x000fe400087fe4ff */
[----:B------:R-:W-:Y:S02]  /*1060*/  PRMT R5, R10, 0x654, R5 ;  /* 0x000006540a057816 */ /* 0x000fe40000000005 */
[----:B------:R-:W-:Y:S02]  /*1070*/  ISETP.GT.U32.AND P0, PT, R2, R3, PT ;  /* 0x000000030200720c */ /* 0x000fe40003f04070 */
[----:B------:R-:W-:Y:S01]  /*1080*/  PRMT R14, R8, 0x7632, R14 ;  /* 0x00007632080e7816 */ /* 0x000fe2000000000e */
[----:B------:R2:W-:Y:S01]  /*1090*/  STG.E desc[UR6][R6.64], R5 ;  /* 0x0000000506007986 */ /* 0x0005e2000c101906 */
[----:B------:R-:W-:Y:S02]  /*10a0*/  ISETP.GT.U32.AND.EX P0, PT, R4, RZ, PT, P0 ;  /* 0x000000ff0400720c */ /* 0x000fe40003f04100 */
[----:B------:R-:W-:-:S11]  /*10b0*/  PRMT R12, R9, 0x7610, R12 ;  /* 0x00007610090c7816 */ /* 0x000fd6000000000c */
[----:B--2---:R-:W-:Y:S05]  /*10c0*/  @P0 BRA `(.L_x_44) ;  /* 0xfffffffc00740947 */ /* 0x004fea000383ffff */
[----:B------:R-:W-:Y:S05]  /*10d0*/  EXIT ;  /* 0x000000000000794d */ /* 0x000fea0003800000 */
.L_x_45:
        /* <DEDUP_REMOVED lines=10> */
.L_x_76:


//--------------------- .text._ZN8scan_gpu10local_scanI5SumOpLj4ELb0EEEvmPKNT_4DataEPS3_S6_ --------------------------
	.section	.text._ZN8scan_gpu10local_scanI5SumOpLj4ELb0EEEvmPKNT_4DataEPS3_S6_,"ax",@progbits
	.align	128
        .global         _ZN8scan_gpu10local_scanI5SumOpLj4ELb0EEEvmPKNT_4DataEPS3_S6_
        .type           _ZN8scan_gpu10local_scanI5SumOpLj4ELb0EEEvmPKNT_4DataEPS3_S6_,@function
        .size           _ZN8scan_gpu10local_scanI5SumOpLj4ELb0EEEvmPKNT_4DataEPS3_S6_,(.L_x_71 - _ZN8scan_gpu10local_scanI5SumOpLj4ELb0EEEvmPKNT_4DataEPS3_S6_)
        .other          _ZN8scan_gpu10local_scanI5SumOpLj4ELb0EEEvmPKNT_4DataEPS3_S6_,@"STO_CUDA_ENTRY STV_DEFAULT"
_ZN8scan_gpu10local_scanI5SumOpLj4ELb0EEEvmPKNT_4DataEPS3_S6_:
.text._ZN8scan_gpu10local_scanI5SumOpLj4ELb0EEEvmPKNT_4DataEPS3_S6_:
[----:B------:R-:W-:Y:S08]  /*0000*/  LDC R1, c[0x0][0x37c] ;  /* 0x0000df00ff017b82 */ /* 0x000ff00000000800 */
[----:B------:R-:W0:Y:S01]  /*0010*/  LDC.64 R4, c[0x0][0x380] ;  /* 0x0000e000ff047b82 */ /* 0x000e220000000a00 */
[----:B------:R-:W1:Y:S01]  /*0020*/  LDCU UR6, c[0x0][0x370] ;  /* 0x00006e00ff0677ac */ /* 0x000e620008000800 */
[----:B0-----:R-:W-:-:S02]  /*0030*/  SHF.R.U32.HI R3, RZ, 0x2, R5 ;  /* 0x00000002ff037819 */ /* 0x001fc40000011605 */
[----:B------:R-:W-:Y:S02]  /*0040*/  SHF.R.U64 R0, R4, 0x2, R5 ;  /* 0x0000000204007819 */ /* 0x000fe40000001205 */
[----:B------:R-:W-:-:S13]  /*0050*/  LOP3.LUT P0, RZ, R3, 0x3fffffff, RZ, 0xc0, !PT ;  /* 0x3fffffff03ff7812 */ /* 0x000fda000780c0ff */
[----:B-1----:R-:W-:Y:S05]  /*0060*/  @P0 BRA `(.L_x_46) ;  /* 0x00000000004c0947 */ /* 0x002fea0003800000 */
        /* <DEDUP_REMOVED lines=17> */
[----:B------:R-:W-:Y:S01]  /*0180*/  @!P2 LOP3.LUT R3, RZ, UR6, RZ, 0x33, !PT ;  /* 0x00000006ff03ac12 */ /* 0x000fe2000f8e33ff */
[----:B------:R-:W-:Y:S06]  /*0190*/  BRA `(.L_x_47) ;  /* 0x00000000000c7947 */ /* 0x000fec0003800000 */
.L_x_46:
[----:B------:R-:W-:-:S07]  /*01a0*/  MOV R2, 0x1c0 ;  /* 0x000001c000027802 */ /* 0x000fce0000000f00 */
[----:B------:R-:W-:Y:S05]  /*01b0*/  CALL.REL.NOINC `($__internal_1_$__cuda_sm20_div_u64) ;  /* 0x00000014000c7944 */ /* 0x000fea0003c00000 */
[----:B------:R-:W-:-:S07]  /*01c0*/  IMAD.MOV.U32 R3, RZ, RZ, R0 ;  /* 0x000000ffff037224 */ /* 0x000fce00078e0000 */
.L_x_47:
[----:B------:R-:W0:Y:S01]  /*01d0*/  LDCU UR4, c[0x0][0x360] ;  /* 0x00006c00ff0477ac */ /* 0x000e220008000800 */
[----:B------:R-:W1:Y:S01]  /*01e0*/  S2R R9, SR_CTAID.X ;  /* 0x0000000000097919 */ /* 0x000e620000002500 */
[----:B------:R-:W2:Y:S01]  /*01f0*/  LDC R7, c[0x0][0x380] ;  /* 0x0000e000ff077b82 */ /* 0x000ea20000000800 */
[----:B------:R-:W-:Y:S01]  /*0200*/  IMAD.SHL.U32 R4, R3, 0x4, RZ ;  /* 0x0000000403047824 */ /* 0x000fe200078e00ff */
[----:B------:R-:W-:Y:S01]  /*0210*/  UIADD3 UR5, UPT, UPT, UR6, -0x1, URZ ;  /* 0xffffffff06057890 */ /* 0x000fe2000fffe0ff */
[----:B------:R-:W-:Y:S02]  /*0220*/  PRMT R12, RZ, 0x7610, R12 ;  /* 0x00007610ff0c7816 */ /* 0x000fe4000000000c */
[----:B------:R-:W-:Y:S01]  /*0230*/  IMAD.MOV R0, RZ, RZ, -R4 ;  /* 0x000000ffff007224 */ /* 0x000fe200078e0a04 */
[----:B------:R-:W-:Y:S01]  /*0240*/  PRMT R13, RZ, 0x7610, R13 ;  /* 0x00007610ff0d7816 */ /* 0x000fe2000000000d */
[----:B0-----:R-:W-:-:S06]  /*0250*/  USHF.R.U32.HI UR4, URZ, 0x5, UR4 ;  /* 0x00000005ff047899 */ /* 0x001fcc0008011604 */
[----:B------:R-:W-:Y:S01]  /*0260*/  IMAD R6, RZ, RZ, -UR4 ;  /* 0x80000004ff067e24 */ /* 0x000fe2000f8e02ff */
[----:B------:R-:W-:Y:S01]  /*0270*/  ISETP.NE.U32.AND P2, PT, RZ, UR4, PT ;  /* 0x00000004ff007c0c */ /* 0x000fe2000bf45070 */
[----:B--2---:R-:W-:Y:S01]  /*0280*/  IMAD R0, R0, UR6, R7 ;  /* 0x0000000600007c24 */ /* 0x004fe2000f8e0207 */
[----:B------:R-:W0:Y:S01]  /*0290*/  I2F.U32.RP R5, UR4 ;  /* 0x0000000400057d06 */ /* 0x000e220008209000 */
[--C-:B------:R-:W-:Y:S01]  /*02a0*/  IMAD.MOV.U32 R7, RZ, RZ, R6.reuse ;  /* 0x000000ffff077224 */ /* 0x100fe200078e0006 */
[----:B------:R-:W2:Y:S01]  /*02b0*/  LDCU.64 UR6, c[0x0][0x398] ;  /* 0x00007300ff0677ac */ /* 0x000ea20008000a00 */
[----:B------:R-:W-:Y:S02]  /*02c0*/  PRMT R6, RZ, 0x7610, R6 ;  /* 0x00007610ff067816 */ /* 0x000fe40000000006 */
[----:B-1----:R-:W-:Y:S01]  /*02d0*/  ISETP.NE.AND P0, PT, R9, UR5, PT ;  /* 0x0000000509007c0c */ /* 0x002fe2000bf05270 */
[----:B------:R-:W-:Y:S02]  /*02e0*/  UIADD3 UR5, UPT, UPT, UR4, -0x1, URZ ;  /* 0xffffffff04057890 */ /* 0x000fe4000fffe0ff */
[----:B0-----:R-:W0:Y:S02]  /*02f0*/  MUFU.RCP R5, R5 ;  /* 0x0000000500057308 */ /* 0x001e240000001000 */
[----:B0-----:R-:W-:Y:S01]  /*0300*/  VIADD R2, R5, 0xffffffe ;  /* 0x0ffffffe05027836 */ /* 0x001fe20000000000 */
[----:B------:R-:W-:-:S05]  /*0310*/  SEL R5, R0, RZ, !P0 ;  /* 0x000000ff00057207 */ /* 0x000fca0004000000 */
[----:B------:R0:W1:Y:S01]  /*0320*/  F2I.FTZ.U32.TRUNC.NTZ R3, R2 ;  /* 0x0000000200037305 */ /* 0x000062000021f000 */
[----:B------:R-:W-:-:S05]  /*0330*/  IMAD.IADD R5, R4, 0x1, R5 ;  /* 0x0000000104057824 */ /* 0x000fca00078e0205 */
[----:B------:R-:W-:Y:S01]  /*0340*/  SHF.R.U32.HI R0, RZ, 0x2, R5 ;  /* 0x00000002ff007819 */ /* 0x000fe20000011605 */
[----:B0-----:R-:W-:Y:S02]  /*0350*/  IMAD.MOV.U32 R2, RZ, RZ, RZ ;  /* 0x000000ffff027224 */ /* 0x001fe400078e00ff */
[----:B-1----:R-:W-:-:S04]  /*0360*/  IMAD R7, R7, R3, RZ ;  /* 0x0000000307077224 */ /* 0x002fc800078e02ff */
[----:B------:R-:W-:Y:S02]  /*0370*/  IMAD.HI.U32 R3, R3, R7, R2 ;  /* 0x0000000703037227 */ /* 0x000fe400078e0002 */
[----:B------:R-:W0:Y:S04]  /*0380*/  S2R R2, SR_TID.X ;  /* 0x0000000000027919 */ /* 0x000e280000002100 */
[----:B------:R-:W-:-:S04]  /*0390*/  IMAD.HI.U32 R3, R3, R0, RZ ;  /* 0x0000000003037227 */ /* 0x000fc800078e00ff */
[----:B------:R-:W-:-:S04]  /*03a0*/  IMAD.MOV R7, RZ, RZ, -R3 ;  /* 0x000000ffff077224 */ /* 0x000fc800078e0a03 */
[----:B------:R-:W-:-:S05]  /*03b0*/  IMAD R0, R7, UR4, R0 ;  /* 0x0000000407007c24 */ /* 0x000fca000f8e0200 */
[----:B------:R-:W-:-:S13]  /*03c0*/  ISETP.GE.U32.AND P0, PT, R0, UR4, PT ;  /* 0x0000000400007c0c */ /* 0x000fda000bf06070 */
[----:B------:R-:W-:Y:S02]  /*03d0*/  @P0 VIADD R0, R0, -UR4 ;  /* 0x8000000400000c36 */ /* 0x000fe40008000000 */
[----:B------:R-:W-:-:S03]  /*03e0*/  @P0 VIADD R3, R3, 0x1 ;  /* 0x0000000103030836 */ /* 0x000fc60000000000 */
[----:B------:R-:W-:Y:S02]  /*03f0*/  ISETP.GE.U32.AND P1, PT, R0, UR4, PT ;  /* 0x0000000400007c0c */ /* 0x000fe4000bf26070 */
[----:B0-----:R-:W-:-:S04]  /*0400*/  SHF.R.U32.HI R0, RZ, 0x5, R2 ;  /* 0x00000005ff007819 */ /* 0x001fc80000011602 */
[----:B------:R-:W-:-:S07]  /*0410*/  ISETP.NE.AND P0, PT, R0, UR5, PT ;  /* 0x0000000500007c0c */ /* 0x000fce000bf05270 */
[----:B------:R-:W-:Y:S01]  /*0420*/  @P1 VIADD R3, R3, 0x1 ;  /* 0x0000000103031836 */ /* 0x000fe20000000000 */
[----:B------:R-:W-:-:S05]  /*0430*/  @!P2 LOP3.LUT R3, RZ, UR4, RZ, 0x33, !PT ;  /* 0x00000004ff03ac12 */ /* 0x000fca000f8e33ff */
[----:B------:R-:W-:Y:S02]  /*0440*/  IMAD.SHL.U32 R7, R3, 0x4, RZ ;  /* 0x0000000403077824 */ /* 0x000fe400078e00ff */
[----:B------:R-:W-:Y:S02]  /*0450*/  IMAD R3, R9, UR4, RZ ;  /* 0x0000000409037c24 */ /* 0x000fe4000f8e02ff */
[----:B------:R-:W-:Y:S02]  /*0460*/  IMAD.MOV R2, RZ, RZ, -R7 ;  /* 0x000000ffff027224 */ /* 0x000fe400078e0a07 */
[----:B------:R-:W-:Y:S01]  /*0470*/  IMAD R9, R4, R9, RZ ;  /* 0x0000000904097224 */ /* 0x000fe200078e02ff */
[----:B------:R-:W-:Y:S01]  /*0480*/  IADD3 R3, P1, PT, R3, R0, RZ ;  /* 0x0000000003037210 */ /* 0x000fe20007f3e0ff */
[----:B------:R-:W-:Y:S01]  /*0490*/  IMAD R5, R2, UR4, R5 ;  /* 0x0000000402057c24 */ /* 0x000fe2000f8e0205 */
[----:B------:R-:W0:Y:S01]  /*04a0*/  LDCU.64 UR4, c[0x0][0x358] ;  /* 0x00006b00ff0477ac */ /* 0x000e220008000a00 */
[----:B------:R-:W-:-:S02]  /*04b0*/  IMAD R0, R0, R7, RZ ;  /* 0x0000000700007224 */ /* 0x000fc400078e02ff */
[----:B------:R-:W-:Y:S01]  /*04c0*/  IMAD.X R4, RZ, RZ, RZ, P1 ;  /* 0x000000ffff047224 */ /* 0x000fe200008e06ff */
[----:B------:R-:W-:Y:S02]  /*04d0*/  SEL R8, R5, RZ, !P0 ;  /* 0x000000ff05087207 */ /* 0x000fe40004000000 */
[----:B------:R-:W-:Y:S01]  /*04e0*/  IADD3 R0, P0, PT, R9, R0, RZ ;  /* 0x0000000009007210 */ /* 0x000fe20007f1e0ff */
[----:B------:R-:W-:Y:S01]  /*04f0*/  IMAD.MOV.U32 R9, RZ, RZ, RZ ;  /* 0x000000ffff097224 */ /* 0x000fe200078e00ff */
[----:B--2---:R-:W-:Y:S01]  /*0500*/  LEA R2, P1, R3, UR6, 0x2 ;  /* 0x0000000603027c11 */ /* 0x004fe2000f8210ff */
[----:B------:R-:W-:Y:S01]  /*0510*/  IMAD.IADD R8, R7, 0x1, R8 ;  /* 0x0000000107087824 */ /* 0x000fe200078e0208 */
[----:B------:R-:W-:Y:S01]  /*0520*/  PRMT R7, RZ, 0x7610, R7 ;  /* 0x00007610ff077816 */ /* 0x000fe20000000007 */
[----:B------:R-:W-:Y:S01]  /*0530*/  IMAD.X R24, RZ, RZ, RZ, P0 ;  /* 0x000000ffff187224 */ /* 0x000fe200000e06ff */
[----:B------:R-:W-:Y:S02]  /*0540*/  LEA.HI.X R3, R3, UR7, R4, 0x2, P1 ;  /* 0x0000000703037c11 */ /* 0x000fe400088f1404 */
[----:B------:R-:W-:-:S07]  /*0550*/  SHF.R.U32.HI R10, RZ, 0x7, R8 ;  /* 0x00000007ff0a7819 */ /* 0x000fce0000011608 */
.L_x_58:
[----:B------:R-:W1:Y:S01]  /*0560*/  S2R R11, SR_TID.X ;  /* 0x00000000000b7919 */ /* 0x000e620000002100 */
[----:B------:R-:W-:Y:S01]  /*0570*/  VIMNMX.U32 R4, PT, PT, R10, 0x1, !PT ;  /* 0x000000010a047848 */ /* 0x000fe20007fe0000 */
[----:B------:R-:W-:Y:S01]  /*0580*/  IMAD.SHL.U32 R5, R9, 0x80, RZ ;  /* 0x0000008009057824 */ /* 0x000fe200078e00ff */
[----:B------:R-:W2:Y:S01]  /*0590*/  LDCU.64 UR6, c[0x0][0x388] ;  /* 0x00007100ff0677ac */ /* 0x000ea20008000a00 */
[----:B------:R-:W-:Y:S02]  /*05a0*/  BSSY.RECONVERGENT B0, `(.L_x_48) ;  /* 0x000004d000007945 */ /* 0x000fe40003800200 */
[----:B------:R-:W-:Y:S01]  /*05b0*/  VIADD R4, R4, 0xffffffff ;  /* 0xffffffff04047836 */ /* 0x000fe20000000000 */
[----:B------:R-:W-:Y:S01]  /*05c0*/  IADD3 R15, P1, PT, R5, R0, RZ ;  /* 0x00000000050f7210 */ /* 0x000fe20007f3e0ff */
[----:B------:R-:W-:-:S03]  /*05d0*/  IMAD.IADD R14, R8, 0x1, -R5 ;  /* 0x00000001080e7824 */ /* 0x000fc600078e0a05 */
[----:B------:R-:W-:Y:S01]  /*05e0*/  ISETP.NE.AND P0, PT, R9, R4, PT ;  /* 0x000000040900720c */ /* 0x000fe20003f05270 */
[----:B------:R-:W-:-:S03]  /*05f0*/  IMAD.X R16, RZ, RZ, R24, P1 ;  /* 0x000000ffff107224 */ /* 0x000fc600008e0618 */
[----:B------:R-:W-:-:S04]  /*0600*/  SEL R14, R14, 0x80, !P0 ;  /* 0x000000800e0e7807 */ /* 0x000fc80004000000 */
[----:B------:R-:W-:-:S04]  /*0610*/  SHF.R.U32.HI R14, RZ, 0x5, R14 ;  /* 0x00000005ff0e7819 */ /* 0x000fc8000001160e */
[----:B------:R-:W-:Y:S02]  /*0620*/  LOP3.LUT R14, R14, 0x7fffffc, RZ, 0xc0, !PT ;  /* 0x07fffffc0e0e7812 */ /* 0x000fe400078ec0ff */
[----:B-1----:R-:W-:-:S04]  /*0630*/  LOP3.LUT P0, R4, R11, 0x1f, RZ, 0xc0, !PT ;  /* 0x0000001f0b047812 */ /* 0x002fc8000780c0ff */
[----:B------:R-:W-:Y:S01]  /*0640*/  SEL R13, R13, RZ, !P0 ;  /* 0x000000ff0d0d7207 */ /* 0x000fe20004000000 */
[----:B------:R-:W-:Y:S01]  /*0650*/  IMAD R5, R4, R14, RZ ;  /* 0x0000000e04057224 */ /* 0x000fe200078e02ff */
[----:B--2---:R-:W-:Y:S02]  /*0660*/  LEA R4, P1, R15, UR6, 0x2 ;  /* 0x000000060f047c11 */ /* 0x004fe4000f8210ff */
[----:B------:R-:W-:Y:S01]  /*0670*/  SEL R7, R7, RZ, !P0 ;  /* 0x000000ff07077207 */ /* 0x000fe20004000000 */
[--C-:B------:R-:W-:Y:S01]  /*0680*/  IMAD.IADD R17, R14, 0x1, R5.reuse ;  /* 0x000000010e117824 */ /* 0x100fe200078e0205 */
[----:B------:R-:W-:Y:S02]  /*0690*/  SHF.R.U32.HI R14, RZ, 0x2, R5 ;  /* 0x00000002ff0e7819 */ /* 0x000fe40000011605 */
[----:B------:R-:W-:Y:S02]  /*06a0*/  LEA.HI.X R5, R15, UR7, R16, 0x2, P1 ;  /* 0x000000070f057c11 */ /* 0x000fe400088f1410 */
[----:B------:R-:W-:-:S02]  /*06b0*/  SHF.R.U32.HI R17, RZ, 0x2, R17 ;  /* 0x00000002ff117819 */ /* 0x000fc40000011611 */
[----:B------:R-:W-:Y:S02]  /*06c0*/  SEL R16, R12, RZ, !P0 ;  /* 0x000000ff0c107207 */ /* 0x000fe40004000000 */
[----:B------:R-:W-:Y:S02]  /*06d0*/  ISETP.GE.U32.AND P1, PT, R14, R17, PT ;  /* 0x000000110e00720c */ /* 0x000fe40003f26070 */
[----:B------:R-:W-:Y:S02]  /*06e0*/  SEL R6, R6, RZ, !P0 ;  /* 0x000000ff06067207 */ /* 0x000fe40004000000 */
[----:B------:R-:W-:Y:S02]  /*06f0*/  PRMT R12, R13, 0x7610, R12 ;  /* 0x000076100d0c7816 */ /* 0x000fe4000000000c */
[----:B------:R-:W-:-:S07]  /*0700*/  PRMT R15, R7, 0x7610, R15 ;  /* 0x00007610070f7816 */ /* 0x000fce000000000f */
[----:B------:R-:W-:Y:S05]  /*0710*/  @P1 BRA `(.L_x_49) ;  /* 0x0000000000d41947 */ /* 0x000fea0003800000 */
[----:B------:R-:W-:Y:S01]  /*0720*/  IMAD.MOV.U32 R13, RZ, RZ, R14 ;  /* 0x000000ffff0d7224 */ /* 0x000fe200078e000e */
[----:B------:R-:W-:Y:S03]  /*0730*/  BSSY.RECONVERGENT B1, `(.L_x_50) ;  /* 0x0000032000017945 */ /* 0x000fe60003800200 */
[----:B------:R-:W-:-:S07]  /*0740*/  IMAD.IADD R14, R13, 0x1, -R17 ;  /* 0x000000010d0e7824 */ /* 0x000fce00078e0a11 */
.L_x_51:
[----:B------:R-:W-:-:S05]  /*0750*/  IMAD.WIDE.U32 R6, R13, 0x10, R4 ;  /* 0x000000100d067825 */ /* 0x000fca00078e0004 */
[----:B0-----:R-:W2:Y:S04]  /*0760*/  LDG.E.U16 R23, desc[UR4][R6.64+0x2] ;  /* 0x0000020406177981 */ /* 0x001ea8000c1e1500 */
[----:B------:R-:W3:Y:S04]  /*0770*/  LDG.E.U8 R25, desc[UR4][R6.64+0x1] ;  /* 0x0000010406197981 */ /* 0x000ee8000c1e1100 */
[----:B------:R-:W4:Y:S04]  /*0780*/  LDG.E.U16 R17, desc[UR4][R6.64+0x6] ;  /* 0x0000060406117981 */ /* 0x000f28000c1e1500 */
[----:B------:R-:W5:Y:S04]  /*0790*/  LDG.E.U16 R18, desc[UR4][R6.64+0xa] ;  /* 0x00000a0406127981 */ /* 0x000f68000c1e1500 */
[----:B------:R-:W5:Y:S04]  /*07a0*/  LDG.E.U8 R22, desc[UR4][R6.64+0x5] ;  /* 0x0000050406167981 */ /* 0x000f68000c1e1100 */
[----:B------:R-:W5:Y:S04]  /*07b0*/  LDG.E.U16 R19, desc[UR4][R6.64+0xe] ;  /* 0x00000e0406137981 */ /* 0x000f68000c1e1500 */
[----:B------:R-:W5:Y:S04]  /*07c0*/  LDG.E.U8 R21, desc[UR4][R6.64+0x9] ;  /* 0x0000090406157981 */ /* 0x000f68000c1e1100 */
[----:B------:R-:W5:Y:S01]  /*07d0*/  LDG.E.U8 R20, desc[UR4][R6.64+0xd] ;  /* 0x00000d0406147981 */ /* 0x000f62000c1e1100 */
[----:B------:R-:W-:Y:S01]  /*07e0*/  IMAD.U32 R27, R16, 0x10000, RZ ;  /* 0x00010000101b7824 */ /* 0x000fe200078e00ff */
[----:B------:R-:W-:Y:S01]  /*07f0*/  LOP3.LUT R12, R12, 0xffff, RZ, 0xc0, !PT ;  /* 0x0000ffff0c0c7812 */ /* 0x000fe200078ec0ff */
[----:B------:R-:W-:Y:S01]  /*0800*/  VIADD R14, R14, 0x1 ;  /* 0x000000010e0e7836 */ /* 0x000fe20000000000 */
[----:B------:R-:W-:Y:S01]  /*0810*/  LOP3.LUT R15, R15, 0xff, RZ, 0xc0, !PT ;  /* 0x000000ff0f0f7812 */ /* 0x000fe200078ec0ff */
[----:B------:R-:W-:Y:S01]  /*0820*/  VIADD R13, R13, 0x1 ;  /* 0x000000010d0d7836 */ /* 0x000fe20000000000 */
[----:B------:R-:W-:-:S02]  /*0830*/  LOP3.LUT R27, R27, 0xff0000, RZ, 0xc0, !PT ;  /* 0x00ff00001b1b7812 */ /* 0x000fc400078ec0ff */
[----:B------:R-:W-:-:S03]  /*0840*/  ISETP.NE.AND P1, PT, R14, RZ, PT ;  /* 0x000000ff0e00720c */ /* 0x000fc60003f25270 */
[----:B------:R-:W-:-:S04]  /*0850*/  IMAD R12, R12, 0x1000000, R27 ;  /* 0x010000000c0c7824 */ /* 0x000fc800078e021b */
[----:B------:R-:W-:Y:S01]  /*0860*/  IMAD R15, R15, 0x100, R12 ;  /* 0x000001000f0f7824 */ /* 0x000fe200078e020c */
[C---:B--2---:R-:W-:Y:S02]  /*0870*/  PRMT R26, R23.reuse, 0x7770, RZ ;  /* 0x00007770171a7816 */ /* 0x044fe400000000ff */
[----:B------:R-:W-:-:S03]  /*0880*/  PRMT R23, R23, 0x7771, RZ ;  /* 0x0000777117177816 */ /* 0x000fc600000000ff */
[----:B---3--:R-:W-:Y:S02]  /*0890*/  IMAD R16, R26, 0x100, R25 ;  /* 0x000001001a107824 */ /* 0x008fe400078e0219 */
[----:B------:R-:W-:Y:S01]  /*08a0*/  IMAD.SHL.U32 R25, R23, 0x1000000, RZ ;  /* 0x0100000017197824 */ /* 0x000fe200078e00ff */
[C---:B----4-:R-:W-:Y:S01]  /*08b0*/  PRMT R23, R17.reuse, 0x7770, RZ ;  /* 0x0000777011177816 */ /* 0x050fe200000000ff */
[----:B------:R-:W-:Y:S01]  /*08c0*/  IMAD.SHL.U32 R16, R16, 0x100, RZ ;  /* 0x0000010010107824 */ /* 0x000fe200078e00ff */
[----:B------:R-:W-:-:S04]  /*08d0*/  PRMT R17, R17, 0x7771, RZ ;  /* 0x0000777111117816 */ /* 0x000fc800000000ff */
[----:B------:R-:W-:Y:S01]  /*08e0*/  LOP3.LUT R12, R16, R25, RZ, 0xfc, !PT ;  /* 0x00000019100c7212 */ /* 0x000fe200078efcff */
[----:B------:R-:W-:Y:S01]  /*08f0*/  IMAD.SHL.U32 R17, R17, 0x1000000, RZ ;  /* 0x0100000011117824 */ /* 0x000fe200078e00ff */
[C---:B-----5:R-:W-:Y:S01]  /*0900*/  PRMT R16, R18.reuse, 0x7770, RZ ;  /* 0x0000777012107816 */ /* 0x060fe200000000ff */
[----:B------:R-:W-:Y:S01]  /*0910*/  IMAD R22, R23, 0x100, R22 ;  /* 0x0000010017167824 */ /* 0x000fe200078e0216 */
[----:B------:R-:W-:Y:S02]  /*0920*/  PRMT R18, R18, 0x7771, RZ ;  /* 0x0000777112127816 */ /* 0x000fe400000000ff */
[C---:B------:R-:W-:Y:S01]  /*0930*/  PRMT R23, R19.reuse, 0x7770, RZ ;  /* 0x0000777013177816 */ /* 0x040fe200000000ff */
[----:B------:R-:W-:Y:S01]  /*0940*/  IMAD.SHL.U32 R22, R22, 0x100, RZ ;  /* 0x0000010016167824 */ /* 0x000fe200078e00ff */
[----:B------:R-:W-:Y:S01]  /*0950*/  PRMT R19, R19, 0x7771, RZ ;  /* 0x0000777113137816 */ /* 0x000fe200000000ff */
[----:B------:R-:W-:Y:S02]  /*0960*/  IMAD.SHL.U32 R18, R18, 0x1000000, RZ ;  /* 0x0100000012127824 */ /* 0x000fe400078e00ff */
[----:B------:R-:W-:Y:S01]  /*0970*/  IMAD R21, R16, 0x100, R21 ;  /* 0x0000010010157824 */ /* 0x000fe200078e0215 */
[----:B------:R-:W-:Y:S01]  /*0980*/  LOP3.LUT R17, R22, R17, RZ, 0xfc, !PT ;  /* 0x0000001116117212 */ /* 0x000fe200078efcff */
[----:B------:R-:W-:-:S02]  /*0990*/  IMAD.SHL.U32 R19, R19, 0x1000000, RZ ;  /* 0x0100000013137824 */ /* 0x000fc400078e00ff */
[----:B------:R-:W-:Y:S01]  /*09a0*/  IMAD R16, R23, 0x100, R20 ;  /* 0x0000010017107824 */ /* 0x000fe200078e0214 */
[----:B------:R-:W-:Y:S01]  /*09b0*/  IADD3 R12, PT, PT, R17, R15, R12 ;  /* 0x0000000f110c7210 */ /* 0x000fe20007ffe00c */
        /* <DEDUP_REMOVED lines=10> */
.L_x_50:
[----:B------:R1:W5:Y:S02]  /*0a60*/  LDG.E.U8 R6, desc[UR4][R6.64+0xc] ;  /* 0x00000c0406067981 */ /* 0x000364000c1e1100 */
.L_x_49:
[----:B0-----:R-:W-:Y:S05]  /*0a70*/  BSYNC.RECONVERGENT B0 ;  /* 0x0000000000007941 */ /* 0x001fea0003800200 */
.L_x_48:
[----:B------:R-:W-:Y:S01]  /*0a80*/  UMOV UR6, 0xffffffff ;  /* 0xffffffff00067882 */ /* 0x000fe20000000000 */
[----:B-1----:R-:W-:-:S04]  /*0a90*/  LOP3.LUT R7, R11, 0x1f, RZ, 0xc0, !PT ;  /* 0x0000001f0b077812 */ /* 0x002fc800078ec0ff */
[C---:B------:R-:W-:Y:S02]  /*0aa0*/  ISETP.GE.U32.AND P2, PT, R7.reuse, 0x10, PT ;  /* 0x000000100700780c */ /* 0x040fe40003f46070 */
[C---:B------:R-:W-:Y:S02]  /*0ab0*/  ISETP.GE.U32.AND P3, PT, R7.reuse, 0x8, PT ;  /* 0x000000080700780c */ /* 0x040fe40003f66070 */
[C---:B------:R-:W-:Y:S02]  /*0ac0*/  ISETP.GE.U32.AND P4, PT, R7.reuse, 0x4, PT ;  /* 0x000000040700780c */ /* 0x040fe40003f86070 */
[C---:B------:R-:W-:Y:S02]  /*0ad0*/  ISETP.GE.U32.AND P5, PT, R7.reuse, 0x2, PT ;  /* 0x000000020700780c */ /* 0x040fe40003fa6070 */
[----:B------:R-:W-:Y:S01]  /*0ae0*/  ISETP.NE.AND P1, PT, R7, 0x1f, PT ;  /* 0x0000001f0700780c */ /* 0x000fe20003f25270 */
[----:B------:R-:W-:-:S12]  /*0af0*/  BRA.DIV UR6, `(.L_x_52) ;  /* 0x0000000606bc7947 */ /* 0x000fd8000b800000 */
[----:B------:R-:W-:Y:S01]  /*0b00*/  IMAD.U32 R16, R16, 0x10000, RZ ;  /* 0x0001000010107824 */ /* 0x000fe200078e00ff */
[----:B------:R-:W-:Y:S01]  /*0b10*/  LOP3.LUT R12, R12, 0xffff, RZ, 0xc0, !PT ;  /* 0x0000ffff0c0c7812 */ /* 0x000fe200078ec0ff */
[----:B------:R-:W-:-:S03]  /*0b20*/  NOP ;  /* 0x0000000000007918 */ /* 0x000fc60000000000 */
[----:B------:R-:W-:Y:S02]  /*0b30*/  LOP3.LUT R13, R16, 0xff0000, RZ, 0xc0, !PT ;  /* 0x00ff0000100d7812 */ /* 0x000fe400078ec0ff */
[----:B------:R-:W-:-:S03]  /*0b40*/  LOP3.LUT R15, R15, 0xff, RZ, 0xc0, !PT ;  /* 0x000000ff0f0f7812 */ /* 0x000fc600078ec0ff */
[----:B------:R-:W-:-:S04]  /*0b50*/  IMAD R12, R12, 0x1000000, R13 ;  /* 0x010000000c0c7824 */ /* 0x000fc800078e020d */
[----:B------:R-:W-:-:S05]  /*0b60*/  IMAD R15, R15, 0x100, R12 ;  /* 0x000001000f0f7824 */ /* 0x000fca00078e020c */
[----:B-----5:R-:W-:-:S06]  /*0b70*/  LOP3.LUT R12, R15, 0xff, R6, 0xf8, !PT ;  /* 0x000000ff0f0c7812 */ /* 0x020fcc00078ef806 */
[----:B------:R-:W0:Y:S02]  /*0b80*/  SHFL.UP PT, R12, R12, 0x1, RZ ;  /* 0x042000000c0c7989 */ /* 0x000e2400000e00ff */
[----:B0-----:R-:W-:-:S05]  /*0b90*/  SEL R13, R12, RZ, P0 ;  /* 0x000000ff0c0d7207 */ /* 0x001fca0000000000 */
[----:B------:R-:W-:-:S05]  /*0ba0*/  IMAD.IADD R13, R15, 0x1, R13 ;  /* 0x000000010f0d7824 */ /* 0x000fca00078e020d */
[----:B------:R-:W-:-:S04]  /*0bb0*/  LOP3.LUT R13, R13, 0xffffff00, RZ, 0xc0, !PT ;  /* 0xffffff000d0d7812 */ /* 0x000fc800078ec0ff */
[----:B------:R-:W-:-:S06]  /*0bc0*/  LOP3.LUT R14, R13, 0xff, R6, 0xf8, !PT ;  /* 0x000000ff0d0e7812 */ /* 0x000fcc00078ef806 */
        /* <DEDUP_REMOVED lines=16> */
.L_x_65:
[----:B0-----:R-:W-:Y:S01]  /*0cd0*/  SEL R14, R14, RZ, P2 ;  /* 0x000000ff0e0e7207 */ /* 0x001fe20001000000 */
[----:B------:R-:W-:Y:S04]  /*0ce0*/  BSSY.RECONVERGENT B0, `(.L_x_53) ;  /* 0x0000032000007945 */ /* 0x000fe80003800200 */
[----:B------:R-:W-:-:S05]  /*0cf0*/  IMAD.IADD R14, R13, 0x1, R14 ;  /* 0x000000010d0e7824 */ /* 0x000fca00078e020e */
[--C-:B------:R-:W-:Y:S02]  /*0d00*/  SHF.R.U32.HI R12, RZ, 0x8, R14.reuse ;  /* 0x00000008ff0c7819 */ /* 0x100fe4000001160e */
[--C-:B------:R-:W-:Y:S02]  /*0d10*/  SHF.R.U32.HI R17, RZ, 0x10, R14.reuse ;  /* 0x00000010ff117819 */ /* 0x100fe4000001160e */
[----:B------:R-:W-:Y:S01]  /*0d20*/  SHF.R.U32.HI R14, RZ, 0x18, R14 ;  /* 0x00000018ff0e7819 */ /* 0x000fe2000001160e */
[----:B------:R-:W-:Y:S06]  /*0d30*/  @P1 BRA `(.L_x_54) ;  /* 0x0000000000b01947 */ /* 0x000fec0003800000 */
[----:B------:R-:W-:Y:S01]  /*0d40*/  VIMNMX.U32 R15, PT, PT, R10, 0x1, !PT ;  /* 0x000000010a0f7848 */ /* 0x000fe20007fe0000 */
[----:B------:R-:W-:-:S04]  /*0d50*/  IMAD.SHL.U32 R13, R9, 0x80, RZ ;  /* 0x00000080090d7824 */ /* 0x000fc800078e00ff */
[----:B------:R-:W-:Y:S02]  /*0d60*/  VIADD R16, R15, 0xffffffff ;  /* 0xffffffff0f107836 */ /* 0x000fe40000000000 */
[----:B------:R-:W-:-:S03]  /*0d70*/  IMAD.IADD R13, R8, 0x1, -R13 ;  /* 0x00000001080d7824 */ /* 0x000fc600078e0a0d */
[----:B------:R-:W-:-:S04]  /*0d80*/  ISETP.NE.AND P0, PT, R9, R16, PT ;  /* 0x000000100900720c */ /* 0x000fc80003f05270 */
[----:B------:R-:W-:-:S04]  /*0d90*/  SEL R16, R13, 0x80, !P0 ;  /* 0x000000800d107807 */ /* 0x000fc80004000000 */
[----:B------:R-:W-:-:S04]  /*0da0*/  SHF.R.U32.HI R13, RZ, 0x5, R16 ;  /* 0x00000005ff0d7819 */ /* 0x000fc80000011610 */
[----:B------:R-:W-:-:S05]  /*0db0*/  LOP3.LUT R18, R13, 0x7fffffc, RZ, 0xc0, !PT ;  /* 0x07fffffc0d127812 */ /* 0x000fca00078ec0ff */
[----:B------:R-:W-:Y:S02]  /*0dc0*/  IMAD R7, R7, R18, RZ ;  /* 0x0000001207077224 */ /* 0x000fe400078e02ff */
[C---:B------:R-:W-:Y:S02]  /*0dd0*/  IMAD.SHL.U32 R13, R18.reuse, 0x20, RZ ;  /* 0x00000020120d7824 */ /* 0x040fe400078e00ff */
[----:B------:R-:W-:-:S05]  /*0de0*/  IMAD.IADD R18, R18, 0x1, R7 ;  /* 0x0000000112127824 */ /* 0x000fca00078e0207 */
[----:B------:R-:W-:-:S04]  /*0df0*/  IADD3 R13, P2, P3, R18, R16, -R13 ;  /* 0x00000010120d7210 */ /* 0x000fc80007b5e80d */
[----:B------:R-:W-:Y:S02]  /*0e00*/  ISETP.GT.U32.AND P0, PT, R13, R18, PT ;  /* 0x000000120d00720c */ /* 0x000fe40003f04070 */
[----:B------:R-:W-:-:S04]  /*0e10*/  IADD3.X R21, PT, PT, RZ, -0x1, RZ, P2, P3 ;  /* 0xffffffffff157810 */ /* 0x000fc800017e64ff */
[----:B------:R-:W-:-:S13]  /*0e20*/  ISETP.GT.U32.AND.EX P0, PT, R21, RZ, PT, P0 ;  /* 0x000000ff1500720c */ /* 0x000fda0003f04100 */
[----:B------:R-:W-:Y:S05]  /*0e30*/  @!P0 BRA `(.L_x_54) ;  /* 0x0000000000708947 */ /* 0x000fea0003800000 */
[----:B------:R-:W-:Y:S01]  /*0e40*/  BSSY.RECONVERGENT B1, `(.L_x_55) ;  /* 0x000001a000017945 */ /* 0x000fe20003800200 */
[----:B------:R-:W-:Y:S02]  /*0e50*/  IMAD.MOV.U32 R16, RZ, RZ, R18 ;  /* 0x000000ffff107224 */ /* 0x000fe400078e0012 */
[----:B------:R-:W-:-:S07]  /*0e60*/  IMAD.MOV.U32 R15, RZ, RZ, RZ ;  /* 0x000000ffff0f7224 */ /* 0x000fce00078e00ff */
.L_x_56:
[----:B------:R-:W-:-:S04]  /*0e70*/  LEA R6, P0, R16, R4, 0x2 ;  /* 0x0000000410067211 */ /* 0x000fc800078010ff */
[----:B------:R-:W-:-:S05]  /*0e80*/  LEA.HI.X R7, R16, R5, R15, 0x2, P0 ;  /* 0x0000000510077211 */ /* 0x000fca00000f140f */
[----:B------:R-:W2:Y:S04]  /*0e90*/  LDG.E.U16 R22, desc[UR4][R6.64+0x2] ;  /* 0x0000020406167981 */ /* 0x000ea8000c1e1500 */
[----:B------:R-:W3:Y:S01]  /*0ea0*/  LDG.E.U8 R18, desc[UR4][R6.64+0x1] ;  /* 0x0000010406127981 */ /* 0x000ee2000c1e1100 */
[----:B------:R-:W-:Y:S02]  /*0eb0*/  VIADD R16, R16, 0x1 ;  /* 0x0000000110107836 */ /* 0x000fe40000000000 */
[----:B------:R-:W-:Y:S02]  /*0ec0*/  IMAD.U32 R20, R17, 0x10000, RZ ;  /* 0x0001000011147824 */ /* 0x000fe400078e00ff */
[----:B------:R-:W-:Y:S01]  /*0ed0*/  IMAD.SHL.U32 R12, R12, 0x100, RZ ;  /* 0x000001000c0c7824 */ /* 0x000fe200078e00ff */
[----:B------:R-:W-:-:S04]  /*0ee0*/  ISETP.GT.U32.AND P0, PT, R13, R16, PT ;  /* 0x000000100d00720c */ /* 0x000fc80003f04070 */
[----:B------:R-:W-:Y:S02]  /*0ef0*/  ISETP.GT.U32.AND.EX P0, PT, R21, RZ, PT, P0 ;  /* 0x000000ff1500720c */ /* 0x000fe40003f04100 */
[----:B------:R-:W-:Y:S02]  /*0f00*/  LOP3.LUT R12, R12, 0xff00, RZ, 0xc0, !PT ;  /* 0x0000ff000c0c7812 */ /* 0x000fe400078ec0ff */
[C---:B--2---:R-:W-:Y:S02]  /*0f10*/  PRMT R19, R22.reuse, 0x7770, RZ ;  /* 0x0000777016137816 */ /* 0x044fe400000000ff */
[----:B------:R-:W-:-:S03]  /*0f20*/  PRMT R17, R22, 0x7771, RZ ;  /* 0x0000777116117816 */ /* 0x000fc600000000ff */
[----:B---3--:R-:W-:Y:S01]  /*0f30*/  IMAD R18, R19, 0x100, R18 ;  /* 0x0000010013127824 */ /* 0x008fe200078e0212 */
[----:B------:R-:W-:Y:S01]  /*0f40*/  LOP3.LUT R19, R20, 0xff0000, RZ, 0xc0, !PT ;  /* 0x00ff000014137812 */ /* 0x000fe200078ec0ff */
[----:B------:R-:W-:Y:S02]  /*0f50*/  IMAD.SHL.U32 R17, R17, 0x1000000, RZ ;  /* 0x0100000011117824 */ /* 0x000fe400078e00ff */
[----:B------:R-:W-:Y:S02]  /*0f60*/  IMAD.SHL.U32 R18, R18, 0x100, RZ ;  /* 0x0000010012127824 */ /* 0x000fe400078e00ff */
[----:B------:R-:W-:-:S03]  /*0f70*/  IMAD R19, R14, 0x1000000, R19 ;  /* 0x010000000e137824 */ /* 0x000fc600078e0213 */
[----:B------:R-:W-:-:S04]  /*0f80*/  LOP3.LUT R17, R18, R17, RZ, 0xfc, !PT ;  /* 0x0000001112117212 */ /* 0x000fc800078efcff */
[----:B------:R-:W-:-:S04]  /*0f90*/  IADD3 R19, PT, PT, R17, R19, R12 ;  /* 0x0000001311137210 */ /* 0x000fc80007ffe00c */
[--C-:B------:R-:W-:Y:S02]  /*0fa0*/  SHF.R.U32.HI R12, RZ, 0x8, R19.reuse ;  /* 0x00000008ff0c7819 */ /* 0x100fe40000011613 */
[--C-:B------:R-:W-:Y:S02]  /*0fb0*/  SHF.R.U32.HI R17, RZ, 0x10, R19.reuse ;  /* 0x00000010ff117819 */ /* 0x100fe40000011613 */
[----:B------:R-:W-:Y:S01]  /*0fc0*/  SHF.R.U32.HI R14, RZ, 0x18, R19 ;  /* 0x00000018ff0e7819 */ /* 0x000fe20000011613 */
[----:B------:R-:W-:Y:S06]  /*0fd0*/  @P0 BRA `(.L_x_56) ;  /* 0xfffffffc00a40947 */ /* 0x000fec000383ffff */
[----:B------:R-:W-:Y:S05]  /*0fe0*/  BSYNC.RECONVERGENT B1 ;  /* 0x0000000000017941 */ /* 0x000fea0003800200 */
.L_x_55:
[----:B------:R0:W5:Y:S02]  /*0ff0*/  LDG.E.U8 R6, desc[UR4][R6.64] ;  /* 0x0000000406067981 */ /* 0x000164000c1e1100 */
.L_x_54:
[----:B------:R-:W-:Y:S05]  /*1000*/  BSYNC.RECONVERGENT B0 ;  /* 0x0000000000007941 */ /* 0x000fea0003800200 */
.L_x_53:
[----:B------:R-:W-:-:S03]  /*1010*/  UMOV UR6, 0xffffffff ;  /* 0xffffffff00067882 */ /* 0x000fc60000000000 */
[----:B------:R-:W-:Y:S05]  /*1020*/  BRA.DIV UR6, `(.L_x_57) ;  /* 0x0000000606547947 */ /* 0x000fea000b800000 */
[----:B------:R-:W-:Y:S01]  /*1030*/  NOP ;  /* 0x0000000000007918 */ /* 0x000fe20000000000 */
.L_x_68:
[----:B------:R-:W-:Y:S01]  /*1040*/  IMAD.U32 R17, R17, 0x10000, RZ ;  /* 0x0001000011117824 */ /* 0x000fe200078e00ff */
[----:B-----5:R-:W-:Y:S01]  /*1050*/  LOP3.LUT R6, R6, 0xff, RZ, 0xc0, !PT ;  /* 0x000000ff06067812 */ /* 0x020fe200078ec0ff */
[----:B------:R-:W-:Y:S01]  /*1060*/  IMAD.SHL.U32 R12, R12, 0x100, RZ ;  /* 0x000001000c0c7824 */ /* 0x000fe200078e00ff */
[----:B------:R-:W-:Y:S01]  /*1070*/  IADD3 R11, PT, PT, -R11, 0x1f, RZ ;  /* 0x0000001f0b0b7810 */ /* 0x000fe20007ffe1ff */
[----:B------:R-:W-:Y:S05]  /*1080*/  WARPSYNC.ALL ;  /* 0x0000000000007948 */ /* 0x000fea0003800000 */
[----:B------:R-:W-:Y:S01]  /*1090*/  LOP3.LUT R17, R17, 0xff0000, RZ, 0xc0, !PT ;  /* 0x00ff000011117812 */ /* 0x000fe200078ec0ff */
[----:B------:R-:W-:Y:S01]  /*10a0*/  VIADD R9, R9, 0x1 ;  /* 0x0000000109097836 */ /* 0x000fe20000000000 */
[----:B------:R-:W-:-:S03]  /*10b0*/  LOP3.LUT R4, R12, 0xff00, RZ, 0xc0, !PT ;  /* 0x0000ff000c047812 */ /* 0x000fc600078ec0ff */
[----:B------:R-:W-:Y:S01]  /*10c0*/  IMAD R17, R14, 0x1000000, R17 ;  /* 0x010000000e117824 */ /* 0x000fe200078e0211 */
[----:B------:R-:W-:-:S04]  /*10d0*/  ISETP.GT.U32.AND P0, PT, R10, R9, PT ;  /* 0x000000090a00720c */ /* 0x000fc80003f04070 */
[----:B------:R-:W-:-:S06]  /*10e0*/  IADD3 R4, PT, PT, R6, R17, R4 ;  /* 0x0000001106047210 */ /* 0x000fcc0007ffe004 */
[----:B------:R-:W1:Y:S02]  /*10f0*/  SHFL.DOWN PT, R4, R4, R11, 0x1f ;  /* 0x08001f0b04047589 */ /* 0x000e6400000e0000 */
[--C-:B-1----:R-:W-:Y:S02]  /*1100*/  SHF.R.U32.HI R13, RZ, 0x18, R4.reuse ;  /* 0x00000018ff0d7819 */ /* 0x102fe40000011604 */
[----:B0-----:R-:W-:Y:S02]  /*1110*/  SHF.R.U32.HI R7, RZ, 0x8, R4 ;  /* 0x00000008ff077819 */ /* 0x001fe40000011604 */
[C---:B------:R-:W-:Y:S02]  /*1120*/  PRMT R6, R4.reuse, 0x7610, R6 ;  /* 0x0000761004067816 */ /* 0x040fe40000000006 */
[----:B------:R-:W-:Y:S01]  /*1130*/  PRMT R12, R4, 0x7632, R12 ;  /* 0x00007632040c7816 */ /* 0x000fe2000000000c */
[----:B------:R-:W-:Y:S06]  /*1140*/  @P0 BRA `(.L_x_58) ;  /* 0xfffffff400040947 */ /* 0x000fec000383ffff */
[----:B------:R-:W-:Y:S05]  /*1150*/  @P1 EXIT ;  /* 0x000000000000194d */ /* 0x000fea0003800000 */
[----:B------:R-:W-:Y:S02]  /*1160*/  LOP3.LUT R13, R13, 0xffff, RZ, 0xc0, !PT ;  /* 0x0000ffff0d0d7812 */ /* 0x000fe400078ec0ff */
[----:B------:R-:W-:Y:S02]  /*1170*/  LOP3.LUT R12, R12, 0xffff, RZ, 0xc0, !PT ;  /* 0x0000ffff0c0c7812 */ /* 0x000fe400078ec0ff */
[----:B------:R-:W-:Y:S02]  /*1180*/  LOP3.LUT R7, R7, 0xffff, RZ, 0xc0, !PT ;  /* 0x0000ffff07077812 */ /* 0x000fe400078ec0ff */
[----:B------:R-:W-:Y:S02]  /*1190*/  LOP3.LUT R6, R6, 0xffff, RZ, 0xc0, !PT ;  /* 0x0000ffff06067812 */ /* 0x000fe400078ec0ff */
[----:B------:R-:W-:Y:S02]  /*11a0*/  PRMT R12, R12, 0x3340, R13 ;  /* 0x000033400c0c7816 */ /* 0x000fe4000000000d */
[----:B------:R-:W-:-:S04]  /*11b0*/  PRMT R7, R6, 0x3340, R7 ;  /* 0x0000334006077816 */ /* 0x000fc80000000007 */
[----:B------:R-:W-:-:S05]  /*11c0*/  PRMT R7, R7, 0x5410, R12 ;  /* 0x0000541007077816 */ /* 0x000fca000000000c */
[----:B------:R-:W-:Y:S01]  /*11d0*/  STG.E desc[UR4][R2.64], R7 ;  /* 0x0000000702007986 */ /* 0x000fe2000c101904 */
[----:B------:R-:W-:Y:S05]  /*11e0*/  EXIT ;  /* 0x000000000000794d */ /* 0x000fea0003800000 */
.L_x_52:
[----:B------:R-:W-:Y:S01]  /*11f0*/  IMAD.U32 R16, R16, 0x10000, RZ ;  /* 0x0001000010107824 */ /* 0x000fe200078e00ff */
[----:B------:R-:W-:Y:S01]  /*1200*/  LOP3.LUT R12, R12, 0xffff, RZ, 0xc0, !PT ;  /* 0x0000ffff0c0c7812 */ /* 0x000fe200078ec0ff */
[----:B------:R-:W-:Y:S01]  /*1210*/  IMAD.MOV.U32 R18, RZ, RZ, 0x1 ;  /* 0x00000001ff127424 */ /* 0x000fe200078e00ff */
[----:B------:R-:W-:Y:S01]  /*1220*/  LOP3.LUT R15, R15, 0xff, RZ, 0xc0, !PT ;  /* 0x000000ff0f0f7812 */ /* 0x000fe200078ec0ff */
[----:B------:R-:W-:Y:S01]  /*1230*/  IMAD.MOV.U32 R19, RZ, RZ, RZ ;  /* 0x000000ffff137224 */ /* 0x000fe200078e00ff */
[----:B------:R-:W-:Y:S01]  /*1240*/  LOP3.LUT R13, R16, 0xff0000, RZ, 0xc0, !PT ;  /* 0x00ff0000100d7812 */ /* 0x000fe200078ec0ff */
[----:B------:R-:W-:-:S04]  /*1250*/  IMAD.MOV.U32 R16, RZ, RZ, -0x1 ;  /* 0xffffffffff107424 */ /* 0x000fc800078e00ff */
[----:B------:R-:W-:-:S07]  /*1260*/  IMAD R12, R12, 0x1000000, R13 ;  /* 0x010000000c0c7824 */ /* 0x000fce00078e020d */
[----:B-----5:R-:W-:Y:S05]  /*1270*/  WARPSYNC.COLLECTIVE R16, `(.L_x_59) ;  /* 0x0000000010087348 */ /* 0x020fea0003c00000 */
[----:B------:R-:W-:Y:S01]  /*1280*/  NOP ;  /* 0x0000000000007918 */ /* 0x000fe20000000000 */
[----:B-----5:R-:W-:Y:S05]  /*1290*/  ENDCOLLECTIVE ;  /* 0x000000000000791b */ /* 0x020fea0003800000 */
.L_x_59:
[----:B------:R-:W-:-:S05]  /*12a0*/  IMAD R15, R15, 0x100, R12 ;  /* 0x000001000f0f7824 */ /* 0x000fca00078e020c */
[----:B------:R-:W-:-:S05]  /*12b0*/  LOP3.LUT R12, R15, 0xff, R6, 0xf8, !PT ;  /* 0x000000ff0f0c7812 */ /* 0x000fca00078ef806 */
[----:B------:R-:W-:-:S07]  /*12c0*/  IMAD.MOV.U32 R17, RZ, RZ, R12 ;  /* 0x000000ffff117224 */ /* 0x000fce00078e000c */
[----:B------:R-:W-:Y:S05]  /*12d0*/  WARPSYNC.COLLECTIVE R16, `(.L_x_60) ;  /* 0x0000000010087348 */ /* 0x000fea0003c00000 */
[----:B------:R0:W1:Y:S02]  /*12e0*/  SHFL.UP P6, R12, R17, R18, R19 ;  /* 0x04000012110c7389 */ /* 0x00006400000c0013 */
[----:B01----:R-:W-:Y:S05]  /*12f0*/  ENDCOLLECTIVE ;  /* 0x000000000000791b */ /* 0x003fea0003800000 */
.L_x_60:
[----:B------:R-:W-:Y:S01]  /*1300*/  IMAD.MOV.U32 R18, RZ, RZ, 0x2 ;  /* 0x00000002ff127424 */ /* 0x000fe200078e00ff */
[----:B------:R-:W-:-:S05]  /*1310*/  SEL R12, R12, RZ, P0 ;  /* 0x000000ff0c0c7207 */ /* 0x000fca0000000000 */
[----:B------:R-:W-:-:S05]  /*1320*/  IMAD.IADD R12, R15, 0x1, R12 ;  /* 0x000000010f0c7824 */ /* 0x000fca00078e020c */
[----:B------:R-:W-:-:S04]  /*1330*/  LOP3.LUT R13, R12, 0xffffff00, RZ, 0xc0, !PT ;  /* 0xffffff000c0d7812 */ /* 0x000fc800078ec0ff */
[----:B------:R-:W-:-:S05]  /*1340*/  LOP3.LUT R14, R13, 0xff, R6, 0xf8, !PT ;  /* 0x000000ff0d0e7812 */ /* 0x000fca00078ef806 */
[----:B------:R-:W-:-:S07]  /*1350*/  IMAD.MOV.U32 R17, RZ, RZ, R14 ;  /* 0x000000ffff117224 */ /* 0x000fce00078e000e */
[----:B------:R-:W-:Y:S05]  /*1360*/  WARPSYNC.COLLECTIVE R16, `(.L_x_61) ;  /* 0x0000000010087348 */ /* 0x000fea0003c00000 */
[----:B------:R0:W1:Y:S02]  /*1370*/  SHFL.UP P6, R12, R17, R18, R19 ;  /* 0x04000012110c7389 */ /* 0x00006400000c0013 */
[----:B01----:R-:W-:Y:S05]  /*1380*/  ENDCOLLECTIVE ;  /* 0x000000000000791b */ /* 0x003fea0003800000 */
.L_x_61:
[----:B------:R-:W-:Y:S02]  /*1390*/  IMAD.MOV.U32 R18, RZ, RZ, 0x4 ;  /* 0x00000004ff127424 */ /* 0x000fe400078e00ff */
[----:B------:R-:W-:-:S05]  /*13a0*/  IMAD.MOV.U32 R14, RZ, RZ, R12 ;  /* 0x000000ffff0e7224 */ /* 0x000fca00078e000c */
        /* <DEDUP_REMOVED lines=8> */
.L_x_62:
        /* <DEDUP_REMOVED lines=10> */
.L_x_63:
        /* <DEDUP_REMOVED lines=9> */
.L_x_64:
[----:B------:R-:W-:Y:S01]  /*1560*/  IMAD.MOV.U32 R14, RZ, RZ, R12 ;  /* 0x000000ffff0e7224 */ /* 0x000fe200078e000c */
[----:B------:R-:W-:Y:S06]  /*1570*/  BRA `(.L_x_65) ;  /* 0xfffffff400d47947 */ /* 0x000fec000383ffff */
.L_x_57:
[----:B------:R-:W-:Y:S01]  /*1580*/  BSSY B0, `(.L_x_66) ;  /* 0x0000005000007945 */ /* 0x000fe20003800000 */
[----:B------:R-:W-:-:S07]  /*1590*/  IMAD.MOV.U32 R16, RZ, RZ, -0x1 ;  /* 0xffffffffff107424 */ /* 0x000fce00078e00ff */
[----:B0----5:R-:W-:Y:S05]  /*15a0*/  WARPSYNC.COLLECTIVE R16, `(.L_x_67) ;  /* 0x0000000010087348 */ /* 0x021fea0003c00000 */
[----:B------:R-:W-:Y:S01]  /*15b0*/  NOP ;  /* 0x0000000000007918 */ /* 0x000fe20000000000 */
[----:B0----5:R-:W-:Y:S05]  /*15c0*/  ENDCOLLECTIVE ;  /* 0x000000000000791b */ /* 0x021fea0003800000 */
.L_x_67:
[----:B------:R-:W-:Y:S05]  /*15d0*/  BSYNC B0 ;  /* 0x0000000000007941 */ /* 0x000fea0003800000 */
.L_x_66:
[----:B------:R-:W-:Y:S05]  /*15e0*/  BRA `(.L_x_68) ;  /* 0xfffffff800947947 */ /* 0x000fea000383ffff */
        .weak           $__internal_1_$__cuda_sm20_div_u64
        .type           $__internal_1_$__cuda_sm20_div_u64,@function
        .size           $__internal_1_$__cuda_sm20_div_u64,(.L_x_71 - $__internal_1_$__cuda_sm20_div_u64)
$__internal_1_$__cuda_sm20_div_u64:
        /* <DEDUP_REMOVED lines=60> */
[----:B------:R-:W-:Y:S06]  /*19b0*/  RET.REL.NODEC R2 `(_ZN8scan_gpu10local_scanI5SumOpLj4ELb0EEEvmPKNT_4DataEPS3_S6_) ;  /* 0xffffffe402907950 */ /* 0x000fec0003c3ffff */
.L_x_69:
        /* <DEDUP_REMOVED lines=12> */
.L_x_71:


//--------------------- .nv.shared.reserved.0     --------------------------
	.section	.nv.shared.reserved.0,"aw",@nobits
	.weak		__nv_reservedSMEM_offset_0_alias
	.size		__nv_reservedSMEM_offset_0_alias, 0, 64
	.other		__nv_reservedSMEM_offset_0_alias,@"STO_CUDA_RESERVED_SHARED STV_DEFAULT"
__nv_reservedSMEM_offset_0_alias:
	.zero		0
	.zero		64


//--------------------- .nv.constant0._ZN7rle_gpu12extract_dataI5SumOpEEvmPNT_4DataEP8RleData2 --------------------------
	.section	.nv.constant0._ZN7rle_gpu12extract_dataI5SumOpEEvmPNT_4DataEP8RleData2,"a",@progbits
	.sectionflags	@""
	.align	4
.nv.constant0._ZN7rle_gpu12extract_dataI5SumOpEEvmPNT_4DataEP8RleData2:
	.zero		920


//--------------------- .nv.constant0._ZN7rle_gpu17create_flag_arrayI5SumOpEEvmPKcPNT_4DataE --------------------------
	.section	.nv.constant0._ZN7rle_gpu17create_flag_arrayI5SumOpEEvmPKcPNT_4DataE,"a",@progbits
	.sectionflags	@""
	.align	4
.nv.constant0._ZN7rle_gpu17create_flag_arrayI5SumOpEEvmPKcPNT_4DataE:
	.zero		920


//--------------------- .nv.constant0._ZN7rle_gpu23extract_compressed_dataEjjP8RleData2PcPj --------------------------
	.section	.nv.constant0._ZN7rle_gpu23extract_compressed_dataEjjP8RleData2PcPj,"a",@progbits
	.sectionflags	@""
	.align	4
.nv.constant0._ZN7rle_gpu23extract_compressed_dataEjjP8RleData2PcPj:
	.zero		928


//--------------------- .nv.constant0._ZN8scan_gpu10local_scanI5SumOpLj4ELb1EEEvmPKNT_4DataEPS3_S6_ --------------------------
	.section	.nv.constant0._ZN8scan_gpu10local_scanI5SumOpLj4ELb1EEEvmPKNT_4DataEPS3_S6_,"a",@progbits
	.sectionflags	@""
	.align	4
.nv.constant0._ZN8scan_gpu10local_scanI5SumOpLj4ELb1EEEvmPKNT_4DataEPS3_S6_:
	.zero		928


//--------------------- .nv.constant0._ZN8scan_gpu17hierarchical_scanI5SumOpLj4EEEvmPKNT_4DataEPS3_ --------------------------
	.section	.nv.constant0._ZN8scan_gpu17hierarchical_scanI5SumOpLj4EEEvmPKNT_4DataEPS3_,"a",@progbits
	.sectionflags	@""
	.align	4
.nv.constant0._ZN8scan_gpu17hierarchical_scanI5SumOpLj4EEEvmPKNT_4DataEPS3_:
	.zero		920


//--------------------- .nv.constant0._ZN8scan_gpu10local_scanI5SumOpLj4ELb0EEEvmPKNT_4DataEPS3_S6_ --------------------------
	.section	.nv.constant0._ZN8scan_gpu10local_scanI5SumOpLj4ELb0EEEvmPKNT_4DataEPS3_S6_,"a",@progbits
	.sectionflags	@""
	.align	4
.nv.constant0._ZN8scan_gpu10local_scanI5SumOpLj4ELb0EEEvmPKNT_4DataEPS3_S6_:
	.zero		928


//--------------------- SYMBOLS --------------------------

	.type		.nv.reservedSmem.offset0,@object
	.size		.nv.reservedSmem.offset0,0x4
